//
// Generated by NVIDIA NVVM Compiler
//
// Compiler Build ID: CL-36424714
// Cuda compilation tools, release 13.0, V13.0.88
// Based on NVVM 20.0.0
//

.version 9.0
.target sm_100
.address_size 64

	// .globl	_Z21convertRgb2GrayKernelPhiiS_

.visible .entry _Z21convertRgb2GrayKernelPhiiS_(
	.param .u64 .ptr .align 1 _Z21convertRgb2GrayKernelPhiiS__param_0,
	.param .u32 _Z21convertRgb2GrayKernelPhiiS__param_1,
	.param .u32 _Z21convertRgb2GrayKernelPhiiS__param_2,
	.param .u64 .ptr .align 1 _Z21convertRgb2GrayKernelPhiiS__param_3
)
{
	.reg .pred 	%p<4>;
	.reg .b16 	%rs<4>;
	.reg .b32 	%r<16>;
	.reg .b32 	%f<6>;
	.reg .b64 	%rd<9>;
	.reg .b64 	%fd<7>;

	ld.param.u64 	%rd1, [_Z21convertRgb2GrayKernelPhiiS__param_0];
	ld.param.u32 	%r4, [_Z21convertRgb2GrayKernelPhiiS__param_1];
	ld.param.u32 	%r5, [_Z21convertRgb2GrayKernelPhiiS__param_2];
	ld.param.u64 	%rd2, [_Z21convertRgb2GrayKernelPhiiS__param_3];
	mov.u32 	%r6, %tid.x;
	mov.u32 	%r7, %ctaid.x;
	mov.u32 	%r8, %ntid.x;
	mad.lo.s32 	%r1, %r7, %r8, %r6;
	mov.u32 	%r9, %tid.y;
	mov.u32 	%r10, %ctaid.y;
	mov.u32 	%r11, %ntid.y;
	mad.lo.s32 	%r12, %r10, %r11, %r9;
	setp.ge.s32 	%p1, %r1, %r5;
	setp.ge.s32 	%p2, %r12, %r4;
	or.pred  	%p3, %p1, %p2;
	@%p3 bra 	$L__BB0_2;
	cvta.to.global.u64 	%rd3, %rd1;
	cvta.to.global.u64 	%rd4, %rd2;
	mad.lo.s32 	%r13, %r4, %r1, %r12;
	mul.lo.s32 	%r14, %r13, 3;
	cvt.s64.s32 	%rd5, %r14;
	add.s64 	%rd6, %rd3, %rd5;
	ld.global.u8 	%rs1, [%rd6];
	cvt.rn.f64.u16 	%fd1, %rs1;
	mul.f64 	%fd2, %fd1, 0d3FD322D0E5604189;
	cvt.rn.f32.f64 	%f1, %fd2;
	ld.global.u8 	%rs2, [%rd6+1];
	cvt.rn.f64.u16 	%fd3, %rs2;
	mul.f64 	%fd4, %fd3, 0d3FE2C8B439581062;
	cvt.rn.f32.f64 	%f2, %fd4;
	ld.global.u8 	%rs3, [%rd6+2];
	cvt.rn.f64.u16 	%fd5, %rs3;
	mul.f64 	%fd6, %fd5, 0d3FBD2F1A9FBE76C9;
	cvt.rn.f32.f64 	%f3, %fd6;
	add.f32 	%f4, %f1, %f2;
	add.f32 	%f5, %f4, %f3;
	cvt.rzi.u32.f32 	%r15, %f5;
	cvt.s64.s32 	%rd7, %r13;
	add.s64 	%rd8, %rd4, %rd7;
	st.global.u8 	[%rd8], %r15;
$L__BB0_2:
	ret;

}
	// .globl	_Z19edgeDetectionKernelPhiiPfS0_iS_
.visible .entry _Z19edgeDetectionKernelPhiiPfS0_iS_(
	.param .u64 .ptr .align 1 _Z19edgeDetectionKernelPhiiPfS0_iS__param_0,
	.param .u32 _Z19edgeDetectionKernelPhiiPfS0_iS__param_1,
	.param .u32 _Z19edgeDetectionKernelPhiiPfS0_iS__param_2,
	.param .u64 .ptr .align 1 _Z19edgeDetectionKernelPhiiPfS0_iS__param_3,
	.param .u64 .ptr .align 1 _Z19edgeDetectionKernelPhiiPfS0_iS__param_4,
	.param .u32 _Z19edgeDetectionKernelPhiiPfS0_iS__param_5,
	.param .u64 .ptr .align 1 _Z19edgeDetectionKernelPhiiPfS0_iS__param_6
)
{
	.reg .pred 	%p<8>;
	.reg .b16 	%rs<10>;
	.reg .b32 	%r<39>;
	.reg .b32 	%f<49>;
	.reg .b64 	%rd<30>;

	ld.param.u32 	%r3, [_Z19edgeDetectionKernelPhiiPfS0_iS__param_1];
	ld.param.u32 	%r4, [_Z19edgeDetectionKernelPhiiPfS0_iS__param_2];
	ld.param.u64 	%rd2, [_Z19edgeDetectionKernelPhiiPfS0_iS__param_3];
	ld.param.u64 	%rd3, [_Z19edgeDetectionKernelPhiiPfS0_iS__param_4];
	ld.param.u64 	%rd4, [_Z19edgeDetectionKernelPhiiPfS0_iS__param_6];
	mov.u32 	%r5, %tid.x;
	mov.u32 	%r6, %ctaid.x;
	mov.u32 	%r7, %ntid.x;
	mad.lo.s32 	%r1, %r6, %r7, %r5;
	mov.u32 	%r8, %tid.y;
	mov.u32 	%r9, %ctaid.y;
	mov.u32 	%r10, %ntid.y;
	mad.lo.s32 	%r2, %r9, %r10, %r8;
	setp.ge.s32 	%p1, %r2, %r4;
	setp.ge.s32 	%p2, %r1, %r3;
	or.pred  	%p3, %p2, %p1;
	@%p3 bra 	$L__BB1_2;
	ld.param.u64 	%rd29, [_Z19edgeDetectionKernelPhiiPfS0_iS__param_0];
	cvta.to.global.u64 	%rd5, %rd4;
	cvta.to.global.u64 	%rd6, %rd29;
	cvta.to.global.u64 	%rd7, %rd2;
	cvta.to.global.u64 	%rd8, %rd3;
	mul.lo.s32 	%r11, %r3, %r2;
	add.s32 	%r12, %r11, %r1;
	add.s32 	%r13, %r4, -1;
	add.s32 	%r14, %r3, -1;
	max.s32 	%r15, %r1, 1;
	add.s32 	%r16, %r15, -1;
	setp.lt.s32 	%p4, %r3, 1;
	selp.b32 	%r17, %r14, %r16, %p4;
	max.u32 	%r18, %r2, 1;
	add.s32 	%r19, %r18, -1;
	mul.lo.s32 	%r20, %r19, %r3;
	add.s32 	%r21, %r17, %r20;
	cvt.s64.s32 	%rd9, %r21;
	add.s64 	%rd10, %rd6, %rd9;
	ld.global.u8 	%rs1, [%rd10];
	cvt.rn.f32.u16 	%f1, %rs1;
	ld.global.f32 	%f2, [%rd7];
	fma.rn.f32 	%f3, %f2, %f1, 0f00000000;
	ld.global.f32 	%f4, [%rd8];
	fma.rn.f32 	%f5, %f4, %f1, 0f00000000;
	max.s32 	%r22, %r1, 0;
	setp.gt.s32 	%p5, %r3, 0;
	selp.b32 	%r23, %r22, %r14, %p5;
	add.s32 	%r24, %r23, %r20;
	cvt.s64.s32 	%rd11, %r24;
	add.s64 	%rd12, %rd6, %rd11;
	ld.global.u8 	%rs2, [%rd12];
	cvt.rn.f32.u16 	%f6, %rs2;
	ld.global.f32 	%f7, [%rd7+4];
	fma.rn.f32 	%f8, %f7, %f6, %f3;
	ld.global.f32 	%f9, [%rd8+4];
	fma.rn.f32 	%f10, %f9, %f6, %f5;
	max.s32 	%r25, %r1, -1;
	add.s32 	%r26, %r25, 1;
	setp.lt.s32 	%p6, %r26, %r3;
	selp.b32 	%r27, %r26, %r14, %p6;
	add.s32 	%r28, %r27, %r20;
	cvt.s64.s32 	%rd13, %r28;
	add.s64 	%rd14, %rd6, %rd13;
	ld.global.u8 	%rs3, [%rd14];
	cvt.rn.f32.u16 	%f11, %rs3;
	ld.global.f32 	%f12, [%rd7+8];
	fma.rn.f32 	%f13, %f12, %f11, %f8;
	ld.global.f32 	%f14, [%rd8+8];
	fma.rn.f32 	%f15, %f14, %f11, %f10;
	add.s32 	%r29, %r17, %r11;
	cvt.s64.s32 	%rd15, %r29;
	add.s64 	%rd16, %rd6, %rd15;
	ld.global.u8 	%rs4, [%rd16];
	cvt.rn.f32.u16 	%f16, %rs4;
	ld.global.f32 	%f17, [%rd7+12];
	fma.rn.f32 	%f18, %f17, %f16, %f13;
	ld.global.f32 	%f19, [%rd8+12];
	fma.rn.f32 	%f20, %f19, %f16, %f15;
	add.s32 	%r30, %r23, %r11;
	cvt.s64.s32 	%rd17, %r30;
	add.s64 	%rd18, %rd6, %rd17;
	ld.global.u8 	%rs5, [%rd18];
	cvt.rn.f32.u16 	%f21, %rs5;
	ld.global.f32 	%f22, [%rd7+16];
	fma.rn.f32 	%f23, %f22, %f21, %f18;
	ld.global.f32 	%f24, [%rd8+16];
	fma.rn.f32 	%f25, %f24, %f21, %f20;
	add.s32 	%r31, %r27, %r11;
	cvt.s64.s32 	%rd19, %r31;
	add.s64 	%rd20, %rd6, %rd19;
	ld.global.u8 	%rs6, [%rd20];
	cvt.rn.f32.u16 	%f26, %rs6;
	ld.global.f32 	%f27, [%rd7+20];
	fma.rn.f32 	%f28, %f27, %f26, %f23;
	ld.global.f32 	%f29, [%rd8+20];
	fma.rn.f32 	%f30, %f29, %f26, %f25;
	add.s32 	%r32, %r2, 1;
	setp.lt.u32 	%p7, %r32, %r4;
	selp.b32 	%r33, %r32, %r13, %p7;
	mul.lo.s32 	%r34, %r33, %r3;
	add.s32 	%r35, %r17, %r34;
	cvt.s64.s32 	%rd21, %r35;
	add.s64 	%rd22, %rd6, %rd21;
	ld.global.u8 	%rs7, [%rd22];
	cvt.rn.f32.u16 	%f31, %rs7;
	ld.global.f32 	%f32, [%rd7+24];
	fma.rn.f32 	%f33, %f32, %f31, %f28;
	ld.global.f32 	%f34, [%rd8+24];
	fma.rn.f32 	%f35, %f34, %f31, %f30;
	add.s32 	%r36, %r23, %r34;
	cvt.s64.s32 	%rd23, %r36;
	add.s64 	%rd24, %rd6, %rd23;
	ld.global.u8 	%rs8, [%rd24];
	cvt.rn.f32.u16 	%f36, %rs8;
	ld.global.f32 	%f37, [%rd7+28];
	fma.rn.f32 	%f38, %f37, %f36, %f33;
	ld.global.f32 	%f39, [%rd8+28];
	fma.rn.f32 	%f40, %f39, %f36, %f35;
	add.s32 	%r37, %r27, %r34;
	cvt.s64.s32 	%rd25, %r37;
	add.s64 	%rd26, %rd6, %rd25;
	ld.global.u8 	%rs9, [%rd26];
	cvt.rn.f32.u16 	%f41, %rs9;
	ld.global.f32 	%f42, [%rd7+32];
	fma.rn.f32 	%f43, %f42, %f41, %f38;
	ld.global.f32 	%f44, [%rd8+32];
	fma.rn.f32 	%f45, %f44, %f41, %f40;
	abs.f32 	%f46, %f43;
	abs.f32 	%f47, %f45;
	add.f32 	%f48, %f46, %f47;
	cvt.rzi.u32.f32 	%r38, %f48;
	cvt.s64.s32 	%rd27, %r12;
	add.s64 	%rd28, %rd5, %rd27;
	st.global.u8 	[%rd28], %r38;
$L__BB1_2:
	ret;

}
	// .globl	_Z14findSeamKernelPhiiS_Pi
.visible .entry _Z14findSeamKernelPhiiS_Pi(
	.param .u64 .ptr .align 1 _Z14findSeamKernelPhiiS_Pi_param_0,
	.param .u32 _Z14findSeamKernelPhiiS_Pi_param_1,
	.param .u32 _Z14findSeamKernelPhiiS_Pi_param_2,
	.param .u64 .ptr .align 1 _Z14findSeamKernelPhiiS_Pi_param_3,
	.param .u64 .ptr .align 1 _Z14findSeamKernelPhiiS_Pi_param_4
)
{
	.reg .pred 	%p<27>;
	.reg .b16 	%rs<17>;
	.reg .b32 	%r<129>;
	.reg .b64 	%rd<59>;

	ld.param.u64 	%rd9, [_Z14findSeamKernelPhiiS_Pi_param_0];
	ld.param.u32 	%r67, [_Z14findSeamKernelPhiiS_Pi_param_1];
	ld.param.u32 	%r110, [_Z14findSeamKernelPhiiS_Pi_param_2];
	ld.param.u64 	%rd10, [_Z14findSeamKernelPhiiS_Pi_param_3];
	ld.param.u64 	%rd11, [_Z14findSeamKernelPhiiS_Pi_param_4];
	cvta.to.global.u64 	%rd1, %rd11;
	cvta.to.global.u64 	%rd2, %rd10;
	cvta.to.global.u64 	%rd3, %rd9;
	mov.u32 	%r69, %tid.x;
	mov.u32 	%r70, %ctaid.x;
	mov.u32 	%r71, %ntid.x;
	mad.lo.s32 	%r1, %r70, %r71, %r69;
	setp.ge.s32 	%p1, %r1, %r67;
	@%p1 bra 	$L__BB2_54;
	add.s32 	%r120, %r110, -1;
	mad.lo.s32 	%r111, %r120, %r67, %r1;
	cvt.s64.s32 	%rd12, %r111;
	add.s64 	%rd13, %rd3, %rd12;
	ld.global.u8 	%rs1, [%rd13];
	add.s64 	%rd14, %rd2, %rd12;
	st.global.u8 	[%rd14], %rs1;
	bar.sync 	0;
	setp.lt.s32 	%p2, %r110, 2;
	@%p2 bra 	$L__BB2_54;
	add.s32 	%r4, %r67, -1;
	add.s32 	%r5, %r110, -2;
	and.b32  	%r6, %r120, 3;
	setp.eq.s32 	%p3, %r6, 0;
	@%p3 bra 	$L__BB2_15;
	mad.lo.s32 	%r109, %r67, %r5, %r1;
	neg.s32 	%r108, %r6;
$L__BB2_4:
	.pragma "nounroll";
	setp.lt.s32 	%p4, %r1, 1;
	add.s32 	%r73, %r111, -1;
	cvt.s64.s32 	%rd15, %r73;
	add.s64 	%rd4, %rd2, %rd15;
	mov.b32 	%r112, 1000;
	@%p4 bra 	$L__BB2_6;
	ld.global.u8 	%r112, [%rd4];
$L__BB2_6:
	setp.ge.s32 	%p5, %r1, %r4;
	ld.global.u8 	%r15, [%rd4+1];
	mov.b32 	%r113, 1000;
	@%p5 bra 	$L__BB2_8;
	ld.global.u8 	%r113, [%rd4+2];
$L__BB2_8:
	min.u32 	%r75, %r15, %r113;
	min.u32 	%r18, %r112, %r75;
	cvt.s64.s32 	%rd16, %r109;
	add.s64 	%rd17, %rd3, %rd16;
	ld.global.u8 	%rs2, [%rd17];
	cvt.u16.u32 	%rs3, %r18;
	add.s16 	%rs4, %rs2, %rs3;
	add.s64 	%rd18, %rd2, %rd16;
	st.global.u8 	[%rd18], %rs4;
	setp.gt.u32 	%p6, %r112, %r75;
	@%p6 bra 	$L__BB2_10;
	mul.wide.s32 	%rd19, %r109, 4;
	add.s64 	%rd20, %rd1, %rd19;
	mov.b32 	%r76, -1;
	st.global.u32 	[%rd20], %r76;
	bra.uni 	$L__BB2_13;
$L__BB2_10:
	setp.eq.s32 	%p7, %r18, %r15;
	@%p7 bra 	$L__BB2_12;
	mul.wide.s32 	%rd21, %r109, 4;
	add.s64 	%rd22, %rd1, %rd21;
	mov.b32 	%r77, 1;
	st.global.u32 	[%rd22], %r77;
	bra.uni 	$L__BB2_13;
$L__BB2_12:
	mul.wide.s32 	%rd23, %r109, 4;
	add.s64 	%rd24, %rd1, %rd23;
	mov.b32 	%r78, 0;
	st.global.u32 	[%rd24], %r78;
$L__BB2_13:
	bar.sync 	0;
	sub.s32 	%r111, %r111, %r67;
	add.s32 	%r110, %r110, -1;
	sub.s32 	%r109, %r109, %r67;
	add.s32 	%r108, %r108, 1;
	setp.ne.s32 	%p8, %r108, 0;
	@%p8 bra 	$L__BB2_4;
	add.s32 	%r120, %r110, -1;
$L__BB2_15:
	setp.lt.u32 	%p9, %r5, 3;
	@%p9 bra 	$L__BB2_54;
	add.s32 	%r79, %r120, -2;
	mad.lo.s32 	%r119, %r67, %r79, %r1;
	shl.b32 	%r26, %r67, 2;
	add.s32 	%r80, %r120, -3;
	mad.lo.s32 	%r118, %r67, %r80, %r1;
	add.s32 	%r81, %r120, -4;
	mad.lo.s32 	%r117, %r67, %r81, %r1;
	add.s32 	%r82, %r120, -1;
	mad.lo.s32 	%r116, %r67, %r82, %r1;
	mad.lo.s32 	%r115, %r120, %r67, %r1;
$L__BB2_17:
	setp.lt.s32 	%p10, %r1, 1;
	add.s32 	%r84, %r115, -1;
	cvt.s64.s32 	%rd25, %r84;
	add.s64 	%rd5, %rd2, %rd25;
	mov.b32 	%r121, 1000;
	@%p10 bra 	$L__BB2_19;
	ld.global.u8 	%r121, [%rd5];
$L__BB2_19:
	setp.ge.s32 	%p11, %r1, %r4;
	ld.global.u8 	%r39, [%rd5+1];
	mov.b32 	%r122, 1000;
	@%p11 bra 	$L__BB2_21;
	ld.global.u8 	%r122, [%rd5+2];
$L__BB2_21:
	min.u32 	%r86, %r39, %r122;
	min.u32 	%r42, %r121, %r86;
	cvt.s64.s32 	%rd26, %r116;
	add.s64 	%rd27, %rd3, %rd26;
	ld.global.u8 	%rs5, [%rd27];
	cvt.u16.u32 	%rs6, %r42;
	add.s16 	%rs7, %rs5, %rs6;
	add.s64 	%rd6, %rd2, %rd26;
	st.global.u8 	[%rd6], %rs7;
	setp.gt.u32 	%p12, %r121, %r86;
	@%p12 bra 	$L__BB2_23;
	mul.wide.s32 	%rd28, %r116, 4;
	add.s64 	%rd29, %rd1, %rd28;
	mov.b32 	%r87, -1;
	st.global.u32 	[%rd29], %r87;
	bra.uni 	$L__BB2_26;
$L__BB2_23:
	setp.ne.s32 	%p13, %r42, %r39;
	@%p13 bra 	$L__BB2_25;
	mul.wide.s32 	%rd32, %r116, 4;
	add.s64 	%rd33, %rd1, %rd32;
	mov.b32 	%r89, 0;
	st.global.u32 	[%rd33], %r89;
	bra.uni 	$L__BB2_26;
$L__BB2_25:
	mul.wide.s32 	%rd30, %r116, 4;
	add.s64 	%rd31, %rd1, %rd30;
	mov.b32 	%r88, 1;
	st.global.u32 	[%rd31], %r88;
$L__BB2_26:
	setp.lt.s32 	%p14, %r1, 1;
	bar.sync 	0;
	mov.b32 	%r123, 1000;
	@%p14 bra 	$L__BB2_28;
	ld.global.u8 	%r123, [%rd6+-1];
$L__BB2_28:
	setp.ge.s32 	%p15, %r1, %r4;
	ld.global.u8 	%r45, [%rd6];
	mov.b32 	%r124, 1000;
	@%p15 bra 	$L__BB2_30;
	ld.global.u8 	%r124, [%rd6+1];
$L__BB2_30:
	min.u32 	%r92, %r45, %r124;
	min.u32 	%r48, %r123, %r92;
	cvt.s64.s32 	%rd34, %r119;
	add.s64 	%rd35, %rd3, %rd34;
	ld.global.u8 	%rs8, [%rd35];
	cvt.u16.u32 	%rs9, %r48;
	add.s16 	%rs10, %rs8, %rs9;
	add.s64 	%rd7, %rd2, %rd34;
	st.global.u8 	[%rd7], %rs10;
	setp.gt.u32 	%p16, %r123, %r92;
	@%p16 bra 	$L__BB2_32;
	mul.wide.s32 	%rd36, %r119, 4;
	add.s64 	%rd37, %rd1, %rd36;
	mov.b32 	%r93, -1;
	st.global.u32 	[%rd37], %r93;
	bra.uni 	$L__BB2_35;
$L__BB2_32:
	setp.eq.s32 	%p17, %r48, %r45;
	@%p17 bra 	$L__BB2_34;
	mul.wide.s32 	%rd38, %r119, 4;
	add.s64 	%rd39, %rd1, %rd38;
	mov.b32 	%r94, 1;
	st.global.u32 	[%rd39], %r94;
	bra.uni 	$L__BB2_35;
$L__BB2_34:
	mul.wide.s32 	%rd40, %r119, 4;
	add.s64 	%rd41, %rd1, %rd40;
	mov.b32 	%r95, 0;
	st.global.u32 	[%rd41], %r95;
$L__BB2_35:
	setp.lt.s32 	%p18, %r1, 1;
	bar.sync 	0;
	mov.b32 	%r125, 1000;
	@%p18 bra 	$L__BB2_37;
	ld.global.u8 	%r125, [%rd7+-1];
$L__BB2_37:
	setp.ge.s32 	%p19, %r1, %r4;
	ld.global.u8 	%r51, [%rd7];
	mov.b32 	%r126, 1000;
	@%p19 bra 	$L__BB2_39;
	ld.global.u8 	%r126, [%rd7+1];
$L__BB2_39:
	min.u32 	%r98, %r51, %r126;
	min.u32 	%r54, %r125, %r98;
	cvt.s64.s32 	%rd42, %r118;
	add.s64 	%rd43, %rd3, %rd42;
	ld.global.u8 	%rs11, [%rd43];
	cvt.u16.u32 	%rs12, %r54;
	add.s16 	%rs13, %rs11, %rs12;
	add.s64 	%rd8, %rd2, %rd42;
	st.global.u8 	[%rd8], %rs13;
	setp.gt.u32 	%p20, %r125, %r98;
	@%p20 bra 	$L__BB2_41;
	mul.wide.s32 	%rd44, %r118, 4;
	add.s64 	%rd45, %rd1, %rd44;
	mov.b32 	%r99, -1;
	st.global.u32 	[%rd45], %r99;
	bra.uni 	$L__BB2_44;
$L__BB2_41:
	setp.eq.s32 	%p21, %r54, %r51;
	@%p21 bra 	$L__BB2_43;
	mul.wide.s32 	%rd46, %r118, 4;
	add.s64 	%rd47, %rd1, %rd46;
	mov.b32 	%r100, 1;
	st.global.u32 	[%rd47], %r100;
	bra.uni 	$L__BB2_44;
$L__BB2_43:
	mul.wide.s32 	%rd48, %r118, 4;
	add.s64 	%rd49, %rd1, %rd48;
	mov.b32 	%r101, 0;
	st.global.u32 	[%rd49], %r101;
$L__BB2_44:
	setp.lt.s32 	%p22, %r1, 1;
	bar.sync 	0;
	mov.b32 	%r127, 1000;
	@%p22 bra 	$L__BB2_46;
	ld.global.u8 	%r127, [%rd8+-1];
$L__BB2_46:
	setp.ge.s32 	%p23, %r1, %r4;
	ld.global.u8 	%r57, [%rd8];
	mov.b32 	%r128, 1000;
	@%p23 bra 	$L__BB2_48;
	ld.global.u8 	%r128, [%rd8+1];
$L__BB2_48:
	min.u32 	%r104, %r57, %r128;
	min.u32 	%r60, %r127, %r104;
	cvt.s64.s32 	%rd50, %r117;
	add.s64 	%rd51, %rd3, %rd50;
	ld.global.u8 	%rs14, [%rd51];
	cvt.u16.u32 	%rs15, %r60;
	add.s16 	%rs16, %rs14, %rs15;
	add.s64 	%rd52, %rd2, %rd50;
	st.global.u8 	[%rd52], %rs16;
	setp.gt.u32 	%p24, %r127, %r104;
	@%p24 bra 	$L__BB2_50;
	mul.wide.s32 	%rd53, %r117, 4;
	add.s64 	%rd54, %rd1, %rd53;
	mov.b32 	%r105, -1;
	st.global.u32 	[%rd54], %r105;
	bra.uni 	$L__BB2_53;
$L__BB2_50:
	setp.eq.s32 	%p25, %r60, %r57;
	@%p25 bra 	$L__BB2_52;
	mul.wide.s32 	%rd55, %r117, 4;
	add.s64 	%rd56, %rd1, %rd55;
	mov.b32 	%r106, 1;
	st.global.u32 	[%rd56], %r106;
	bra.uni 	$L__BB2_53;
$L__BB2_52:
	mul.wide.s32 	%rd57, %r117, 4;
	add.s64 	%rd58, %rd1, %rd57;
	mov.b32 	%r107, 0;
	st.global.u32 	[%rd58], %r107;
$L__BB2_53:
	bar.sync 	0;
	sub.s32 	%r119, %r119, %r26;
	sub.s32 	%r118, %r118, %r26;
	sub.s32 	%r117, %r117, %r26;
	sub.s32 	%r116, %r116, %r26;
	sub.s32 	%r115, %r115, %r26;
	setp.gt.s32 	%p26, %r120, 4;
	add.s32 	%r120, %r120, -4;
	@%p26 bra 	$L__BB2_17;
$L__BB2_54:
	ret;

}
	// .globl	_Z13cutSeamKernelPhS_S_S_iiiPi
.visible .entry _Z13cutSeamKernelPhS_S_S_iiiPi(
	.param .u64 .ptr .align 1 _Z13cutSeamKernelPhS_S_S_iiiPi_param_0,
	.param .u64 .ptr .align 1 _Z13cutSeamKernelPhS_S_S_iiiPi_param_1,
	.param .u64 .ptr .align 1 _Z13cutSeamKernelPhS_S_S_iiiPi_param_2,
	.param .u64 .ptr .align 1 _Z13cutSeamKernelPhS_S_S_iiiPi_param_3,
	.param .u32 _Z13cutSeamKernelPhS_S_S_iiiPi_param_4,
	.param .u32 _Z13cutSeamKernelPhS_S_S_iiiPi_param_5,
	.param .u32 _Z13cutSeamKernelPhS_S_S_iiiPi_param_6,
	.param .u64 .ptr .align 1 _Z13cutSeamKernelPhS_S_S_iiiPi_param_7
)
{
	.reg .pred 	%p<11>;
	.reg .b16 	%rs<22>;
	.reg .b32 	%r<99>;
	.reg .b64 	%rd<57>;

	ld.param.u64 	%rd7, [_Z13cutSeamKernelPhS_S_S_iiiPi_param_0];
	ld.param.u64 	%rd8, [_Z13cutSeamKernelPhS_S_S_iiiPi_param_1];
	ld.param.u64 	%rd9, [_Z13cutSeamKernelPhS_S_S_iiiPi_param_2];
	ld.param.u32 	%r48, [_Z13cutSeamKernelPhS_S_S_iiiPi_param_4];
	ld.param.u32 	%r49, [_Z13cutSeamKernelPhS_S_S_iiiPi_param_5];
	ld.param.u32 	%r97, [_Z13cutSeamKernelPhS_S_S_iiiPi_param_6];
	cvta.to.global.u64 	%rd1, %rd9;
	cvta.to.global.u64 	%rd2, %rd8;
	cvta.to.global.u64 	%rd3, %rd7;
	mov.u32 	%r1, %tid.x;
	mov.u32 	%r51, %ctaid.x;
	mov.u32 	%r52, %ntid.x;
	mul.lo.s32 	%r2, %r51, %r52;
	add.s32 	%r3, %r2, %r1;
	setp.ge.s32 	%p1, %r3, %r48;
	setp.lt.s32 	%p2, %r49, 1;
	or.pred  	%p3, %p1, %p2;
	@%p3 bra 	$L__BB3_15;
	mul.lo.s32 	%r4, %r48, 3;
	mul.lo.s32 	%r83, %r3, 3;
	setp.eq.s32 	%p4, %r49, 1;
	mov.b32 	%r96, 0;
	@%p4 bra 	$L__BB3_10;
	and.b32  	%r55, %r49, 2147483646;
	neg.s32 	%r91, %r55;
	add.s32 	%r86, %r4, %r83;
	mul.lo.s32 	%r8, %r48, 6;
	add.s32 	%r56, %r1, %r48;
	add.s32 	%r57, %r56, %r2;
	mul.lo.s32 	%r87, %r57, 3;
	add.s32 	%r85, %r3, 1;
	add.s32 	%r84, %r83, 3;
	mov.b32 	%r90, 0;
	cvt.s64.s32 	%rd35, %r48;
	mov.u32 	%r88, %r86;
	mov.u32 	%r89, %r3;
	mov.u32 	%r92, %r90;
$L__BB3_3:
	add.s32 	%r94, %r85, -1;
	setp.ge.s32 	%p5, %r94, %r97;
	@%p5 bra 	$L__BB3_5;
	add.s32 	%r59, %r84, -3;
	cvt.s64.s32 	%rd14, %r59;
	add.s64 	%rd15, %rd3, %rd14;
	ld.global.u8 	%rs4, [%rd15];
	cvt.s64.s32 	%rd16, %r83;
	add.s64 	%rd17, %rd2, %rd16;
	st.global.u8 	[%rd17], %rs4;
	ld.global.u8 	%rs5, [%rd15+1];
	st.global.u8 	[%rd17+1], %rs5;
	ld.global.u8 	%rs6, [%rd15+2];
	st.global.u8 	[%rd17+2], %rs6;
	bra.uni 	$L__BB3_6;
$L__BB3_5:
	cvt.s64.s32 	%rd10, %r84;
	add.s64 	%rd11, %rd3, %rd10;
	ld.global.u8 	%rs1, [%rd11];
	cvt.s64.s32 	%rd12, %r83;
	add.s64 	%rd13, %rd2, %rd12;
	st.global.u8 	[%rd13], %rs1;
	ld.global.u8 	%rs2, [%rd11+1];
	st.global.u8 	[%rd13+1], %rs2;
	ld.global.u8 	%rs3, [%rd11+2];
	st.global.u8 	[%rd13+2], %rs3;
	add.s32 	%r58, %r92, %r3;
	add.s32 	%r94, %r58, 1;
$L__BB3_6:
	ld.param.u64 	%rd55, [_Z13cutSeamKernelPhS_S_S_iiiPi_param_7];
	ld.param.u64 	%rd53, [_Z13cutSeamKernelPhS_S_S_iiiPi_param_3];
	add.s32 	%r60, %r94, %r90;
	cvt.s64.s32 	%rd18, %r60;
	add.s64 	%rd19, %rd1, %rd18;
	ld.global.u8 	%rs7, [%rd19];
	cvt.s64.s32 	%rd20, %r89;
	cvta.to.global.u64 	%rd21, %rd53;
	add.s64 	%rd4, %rd21, %rd20;
	st.global.u8 	[%rd4], %rs7;
	add.s32 	%r61, %r90, %r97;
	cvta.to.global.u64 	%rd22, %rd55;
	mul.wide.s32 	%rd23, %r61, 4;
	add.s64 	%rd24, %rd22, %rd23;
	ld.global.u32 	%r62, [%rd24];
	add.s32 	%r26, %r62, %r97;
	setp.lt.s32 	%p6, %r85, %r26;
	@%p6 bra 	$L__BB3_8;
	add.s32 	%r63, %r86, 6;
	cvt.s64.s32 	%rd25, %r63;
	add.s64 	%rd26, %rd3, %rd25;
	ld.global.u8 	%rs8, [%rd26];
	cvt.s64.s32 	%rd27, %r88;
	add.s64 	%rd28, %rd2, %rd27;
	st.global.u8 	[%rd28], %rs8;
	ld.global.u8 	%rs9, [%rd26+1];
	st.global.u8 	[%rd28+1], %rs9;
	ld.global.u8 	%rs10, [%rd26+2];
	st.global.u8 	[%rd28+2], %rs10;
	add.s32 	%r95, %r85, 1;
	bra.uni 	$L__BB3_9;
$L__BB3_8:
	add.s32 	%r64, %r87, 3;
	cvt.s64.s32 	%rd29, %r64;
	add.s64 	%rd30, %rd3, %rd29;
	ld.global.u8 	%rs11, [%rd30];
	cvt.s64.s32 	%rd31, %r88;
	add.s64 	%rd32, %rd2, %rd31;
	st.global.u8 	[%rd32], %rs11;
	ld.global.u8 	%rs12, [%rd30+1];
	st.global.u8 	[%rd32+1], %rs12;
	ld.global.u8 	%rs13, [%rd30+2];
	st.global.u8 	[%rd32+2], %rs13;
	add.s32 	%r65, %r92, %r3;
	add.s32 	%r95, %r65, 1;
$L__BB3_9:
	ld.param.u64 	%rd56, [_Z13cutSeamKernelPhS_S_S_iiiPi_param_7];
	and.b32  	%r96, %r49, 2147483646;
	add.s32 	%r66, %r48, %r90;
	add.s32 	%r67, %r66, %r95;
	cvt.s64.s32 	%rd33, %r67;
	add.s64 	%rd34, %rd1, %rd33;
	ld.global.u8 	%rs14, [%rd34];
	add.s64 	%rd36, %rd4, %rd35;
	st.global.u8 	[%rd36], %rs14;
	add.s32 	%r68, %r66, %r26;
	cvta.to.global.u64 	%rd37, %rd56;
	mul.wide.s32 	%rd38, %r68, 4;
	add.s64 	%rd39, %rd37, %rd38;
	ld.global.u32 	%r69, [%rd39];
	add.s32 	%r97, %r69, %r26;
	add.s32 	%r92, %r92, 2;
	add.s32 	%r91, %r91, 2;
	shl.b32 	%r70, %r48, 1;
	add.s32 	%r90, %r90, %r70;
	add.s32 	%r89, %r89, %r70;
	add.s32 	%r88, %r88, %r8;
	add.s32 	%r71, %r8, 6;
	add.s32 	%r87, %r87, %r71;
	add.s32 	%r86, %r86, %r71;
	add.s32 	%r85, %r85, 2;
	add.s32 	%r84, %r84, %r71;
	add.s32 	%r83, %r83, %r8;
	setp.ne.s32 	%p7, %r91, 0;
	@%p7 bra 	$L__BB3_3;
$L__BB3_10:
	and.b32  	%r72, %r49, 1;
	setp.eq.b32 	%p8, %r72, 1;
	not.pred 	%p9, %p8;
	@%p9 bra 	$L__BB3_15;
	mul.lo.s32 	%r44, %r3, 3;
	add.s32 	%r98, %r96, %r3;
	setp.lt.s32 	%p10, %r98, %r97;
	@%p10 bra 	$L__BB3_13;
	mul.lo.s32 	%r73, %r4, %r96;
	mad.lo.s32 	%r74, %r98, 3, %r73;
	add.s32 	%r75, %r74, 3;
	cvt.s64.s32 	%rd40, %r75;
	add.s64 	%rd41, %rd3, %rd40;
	ld.global.u8 	%rs15, [%rd41];
	add.s32 	%r76, %r73, %r44;
	cvt.s64.s32 	%rd42, %r76;
	add.s64 	%rd43, %rd2, %rd42;
	st.global.u8 	[%rd43], %rs15;
	ld.global.u8 	%rs16, [%rd41+1];
	st.global.u8 	[%rd43+1], %rs16;
	ld.global.u8 	%rs17, [%rd41+2];
	st.global.u8 	[%rd43+2], %rs17;
	add.s32 	%r98, %r98, 1;
	bra.uni 	$L__BB3_14;
$L__BB3_13:
	mul.lo.s32 	%r77, %r4, %r96;
	mad.lo.s32 	%r78, %r98, 3, %r77;
	cvt.s64.s32 	%rd44, %r78;
	add.s64 	%rd45, %rd3, %rd44;
	ld.global.u8 	%rs18, [%rd45];
	add.s32 	%r79, %r77, %r44;
	cvt.s64.s32 	%rd46, %r79;
	add.s64 	%rd47, %rd2, %rd46;
	st.global.u8 	[%rd47], %rs18;
	ld.global.u8 	%rs19, [%rd45+1];
	st.global.u8 	[%rd47+1], %rs19;
	ld.global.u8 	%rs20, [%rd45+2];
	st.global.u8 	[%rd47+2], %rs20;
$L__BB3_14:
	ld.param.u64 	%rd54, [_Z13cutSeamKernelPhS_S_S_iiiPi_param_3];
	mul.lo.s32 	%r80, %r96, %r48;
	add.s32 	%r81, %r98, %r80;
	cvt.s64.s32 	%rd48, %r81;
	add.s64 	%rd49, %rd1, %rd48;
	ld.global.u8 	%rs21, [%rd49];
	add.s32 	%r82, %r80, %r3;
	cvt.s64.s32 	%rd50, %r82;
	cvta.to.global.u64 	%rd51, %rd54;
	add.s64 	%rd52, %rd51, %rd50;
	st.global.u8 	[%rd52], %rs21;
$L__BB3_15:
	ret;

}


// ===== COMPILED SASS (sm_100) =====

	.target	sm_100

	.elftype	@"ET_EXEC"


//--------------------- .note.nv.tkinfo           --------------------------
	.section	.note.nv.tkinfo,"",@"SHT_NOTE"
	.sectionflags	@"SHF_NOTE_NV_TKINFO"
	.tkinfo
        /*0018*/ 	.word	0x00000002
        /*0030*/ 	.string	""
        /*0030*/ 	.string	"ptxas"
        /*0030*/ 	.string	"Cuda compilation tools, release 13.0, V13.0.88"
        /*0030*/ 	.string	"Build cuda_13.0.r13.0/compiler.36424714_0"
        /*0030*/ 	.string	"-arch sm_100 -m 64 "



//--------------------- .note.nv.cuinfo           --------------------------
	.section	.note.nv.cuinfo,"",@"SHT_NOTE"
	.sectionflags	@"SHF_NOTE_NV_CUINFO"
        /*0018*/ 	.short	0x0002
        /*001a*/ 	.short	0x0064
        /*001c*/ 	.short	0x0082
	.zero		2


//--------------------- .nv.info                  --------------------------
	.section	.nv.info,"",@"SHT_CUDA_INFO"
	.align	4


	//----- nvinfo : EIATTR_REGCOUNT
	.align		4
        /*0000*/ 	.byte	0x04, 0x2f
        /*0002*/ 	.short	(.L_1 - .L_0)
	.align		4
.L_0:
        /*0004*/ 	.word	index@(_Z21convertRgb2GrayKernelPhiiS_)
        /*0008*/ 	.word	0x0000000f


	//----- nvinfo : EIATTR_FRAME_SIZE
	.align		4
.L_1:
        /*000c*/ 	.byte	0x04, 0x11
        /*000e*/ 	.short	(.L_3 - .L_2)
	.align		4
.L_2:
        /*0010*/ 	.word	index@(_Z21convertRgb2GrayKernelPhiiS_)
        /*0014*/ 	.word	0x00000000


	//----- nvinfo : EIATTR_REGCOUNT
	.align		4
.L_3:
        /*0018*/ 	.byte	0x04, 0x2f
        /*001a*/ 	.short	(.L_5 - .L_4)
	.align		4
.L_4:
        /*001c*/ 	.word	index@(_Z19edgeDetectionKernelPhiiPfS0_iS_)
        /*0020*/ 	.word	0x00000020


	//----- nvinfo : EIATTR_FRAME_SIZE
	.align		4
.L_5:
        /*0024*/ 	.byte	0x04, 0x11
        /*0026*/ 	.short	(.L_7 - .L_6)
	.align		4
.L_6:
        /*0028*/ 	.word	index@(_Z19edgeDetectionKernelPhiiPfS0_iS_)
        /*002c*/ 	.word	0x00000000


	//----- nvinfo : EIATTR_REGCOUNT
	.align		4
.L_7:
        /*0030*/ 	.byte	0x04, 0x2f
        /*0032*/ 	.short	(.L_9 - .L_8)
	.align		4
.L_8:
        /*0034*/ 	.word	index@(_Z14findSeamKernelPhiiS_Pi)
        /*0038*/ 	.word	0x0000001c


	//----- nvinfo : EIATTR_FRAME_SIZE
	.align		4
.L_9:
        /*003c*/ 	.byte	0x04, 0x11
        /*003e*/ 	.short	(.L_11 - .L_10)
	.align		4
.L_10:
        /*0040*/ 	.word	index@(_Z14findSeamKernelPhiiS_Pi)
        /*0044*/ 	.word	0x00000000


	//----- nvinfo : EIATTR_REGCOUNT
	.align		4
.L_11:
        /*0048*/ 	.byte	0x04, 0x2f
        /*004a*/ 	.short	(.L_13 - .L_12)
	.align		4
.L_12:
        /*004c*/ 	.word	index@(_Z13cutSeamKernelPhS_S_S_iiiPi)
        /*0050*/ 	.word	0x00000020


	//----- nvinfo : EIATTR_FRAME_SIZE
	.align		4
.L_13:
        /*0054*/ 	.byte	0x04, 0x11
        /*0056*/ 	.short	(.L_15 - .L_14)
	.align		4
.L_14:
        /*0058*/ 	.word	index@(_Z13cutSeamKernelPhS_S_S_iiiPi)
        /*005c*/ 	.word	0x00000000


	//----- nvinfo : EIATTR_MIN_STACK_SIZE
	.align		4
.L_15:
        /*0060*/ 	.byte	0x04, 0x12
        /*0062*/ 	.short	(.L_17 - .L_16)
	.align		4
.L_16:
        /*0064*/ 	.word	index@(_Z13cutSeamKernelPhS_S_S_iiiPi)
        /*0068*/ 	.word	0x00000000


	//----- nvinfo : EIATTR_MIN_STACK_SIZE
	.align		4
.L_17:
        /*006c*/ 	.byte	0x04, 0x12
        /*006e*/ 	.short	(.L_19 - .L_18)
	.align		4
.L_18:
        /*0070*/ 	.word	index@(_Z14findSeamKernelPhiiS_Pi)
        /*0074*/ 	.word	0x00000000


	//----- nvinfo : EIATTR_MIN_STACK_SIZE
	.align		4
.L_19:
        /*0078*/ 	.byte	0x04, 0x12
        /*007a*/ 	.short	(.L_21 - .L_20)
	.align		4
.L_20:
        /*007c*/ 	.word	index@(_Z19edgeDetectionKernelPhiiPfS0_iS_)
        /*0080*/ 	.word	0x00000000


	//----- nvinfo : EIATTR_MIN_STACK_SIZE
	.align		4
.L_21:
        /*0084*/ 	.byte	0x04, 0x12
        /*0086*/ 	.short	(.L_23 - .L_22)
	.align		4
.L_22:
        /*0088*/ 	.word	index@(_Z21convertRgb2GrayKernelPhiiS_)
        /*008c*/ 	.word	0x00000000
.L_23:


//--------------------- .nv.compat                --------------------------
	.section	.nv.compat,"",@"SHT_CUDA_COMPAT_INFO"
	.align	4
        /*0000*/ 	.byte	0x02, 0x09, 0x00, 0x00, 0x02, 0x02, 0x01, 0x00, 0x02, 0x05, 0x05, 0x00, 0x03, 0x07, 0x01, 0x01
        /*0010*/ 	.byte	0x02, 0x03, 0x00, 0x00, 0x02, 0x06, 0x01, 0x00, 0x04, 0x0b, 0x08, 0x00, 0x01, 0x00, 0x00, 0x00
        /*0020*/ 	.byte	0x00, 0x00, 0x00, 0x00


//--------------------- .nv.info._Z13cutSeamKernelPhS_S_S_iiiPi --------------------------
	.section	.nv.info._Z13cutSeamKernelPhS_S_S_iiiPi,"",@"SHT_CUDA_INFO"
	.sectionflags	@""
	.align	4


	//----- nvinfo : EIATTR_CUDA_API_VERSION
	.align		4
        /*0000*/ 	.byte	0x04, 0x37
        /*0002*/ 	.short	(.L_25 - .L_24)
.L_24:
        /*0004*/ 	.word	0x00000082


	//----- nvinfo : EIATTR_KPARAM_INFO
	.align		4
.L_25:
        /*0008*/ 	.byte	0x04, 0x17
        /*000a*/ 	.short	(.L_27 - .L_26)
.L_26:
        /*000c*/ 	.word	0x00000000
        /*0010*/ 	.short	0x0007
        /*0012*/ 	.short	0x0030
        /*0014*/ 	.byte	0x00, 0xf5, 0x21, 0x00


	//----- nvinfo : EIATTR_KPARAM_INFO
	.align		4
.L_27:
        /*0018*/ 	.byte	0x04, 0x17
        /*001a*/ 	.short	(.L_29 - .L_28)
.L_28:
        /*001c*/ 	.word	0x00000000
        /*0020*/ 	.short	0x0006
        /*0022*/ 	.short	0x0028
        /*0024*/ 	.byte	0x00, 0xf0, 0x11, 0x00


	//----- nvinfo : EIATTR_KPARAM_INFO
	.align		4
.L_29:
        /*0028*/ 	.byte	0x04, 0x17
        /*002a*/ 	.short	(.L_31 - .L_30)
.L_30:
        /*002c*/ 	.word	0x00000000
        /*0030*/ 	.short	0x0005
        /*0032*/ 	.short	0x0024
        /*0034*/ 	.byte	0x00, 0xf0, 0x11, 0x00


	//----- nvinfo : EIATTR_KPARAM_INFO
	.align		4
.L_31:
        /*0038*/ 	.byte	0x04, 0x17
        /*003a*/ 	.short	(.L_33 - .L_32)
.L_32:
        /*003c*/ 	.word	0x00000000
        /*0040*/ 	.short	0x0004
        /*0042*/ 	.short	0x0020
        /*0044*/ 	.byte	0x00, 0xf0, 0x11, 0x00


	//----- nvinfo : EIATTR_KPARAM_INFO
	.align		4
.L_33:
        /*0048*/ 	.byte	0x04, 0x17
        /*004a*/ 	.short	(.L_35 - .L_34)
.L_34:
        /*004c*/ 	.word	0x00000000
        /*0050*/ 	.short	0x0003
        /*0052*/ 	.short	0x0018
        /*0054*/ 	.byte	0x00, 0xf5, 0x21, 0x00


	//----- nvinfo : EIATTR_KPARAM_INFO
	.align		4
.L_35:
        /*0058*/ 	.byte	0x04, 0x17
        /*005a*/ 	.short	(.L_37 - .L_36)
.L_36:
        /*005c*/ 	.word	0x00000000
        /*0060*/ 	.short	0x0002
        /*0062*/ 	.short	0x0010
        /*0064*/ 	.byte	0x00, 0xf5, 0x21, 0x00


	//----- nvinfo : EIATTR_KPARAM_INFO
	.align		4
.L_37:
        /*0068*/ 	.byte	0x04, 0x17
        /*006a*/ 	.short	(.L_39 - .L_38)
.L_38:
        /*006c*/ 	.word	0x00000000
        /*0070*/ 	.short	0x0001
        /*0072*/ 	.short	0x0008
        /*0074*/ 	.byte	0x00, 0xf5, 0x21, 0x00


	//----- nvinfo : EIATTR_KPARAM_INFO
	.align		4
.L_39:
        /*0078*/ 	.byte	0x04, 0x17
        /*007a*/ 	.short	(.L_41 - .L_40)
.L_40:
        /*007c*/ 	.word	0x00000000
        /*0080*/ 	.short	0x0000
        /*0082*/ 	.short	0x0000
        /*0084*/ 	.byte	0x00, 0xf5, 0x21, 0x00


	//----- nvinfo : EIATTR_SPARSE_MMA_MASK
	.align		4
.L_41:
        /*0088*/ 	.byte	0x03, 0x50
        /*008a*/ 	.short	0x0000


	//----- nvinfo : EIATTR_MAXREG_COUNT
	.align		4
        /*008c*/ 	.byte	0x03, 0x1b
        /*008e*/ 	.short	0x00ff


	//----- nvinfo : EIATTR_MERCURY_ISA_VERSION
	.align		4
        /*0090*/ 	.byte	0x03, 0x5f
        /*0092*/ 	.short	0x0101


	//----- nvinfo : EIATTR_VRC_CTA_INIT_COUNT
	.align		4
        /*0094*/ 	.byte	0x02, 0x4a
	.zero		1
	.zero		1


	//----- nvinfo : EIATTR_EXIT_INSTR_OFFSETS
	.align		4
        /*0098*/ 	.byte	0x04, 0x1c
        /*009a*/ 	.short	(.L_43 - .L_42)


	//   ....[0]....
.L_42:
        /*009c*/ 	.word	0x000000b0


	//   ....[1]....
        /*00a0*/ 	.word	0x00000900


	//   ....[2]....
        /*00a4*/ 	.word	0x00000b80


	//----- nvinfo : EIATTR_CBANK_PARAM_SIZE
	.align		4
.L_43:
        /*00a8*/ 	.byte	0x03, 0x19
        /*00aa*/ 	.short	0x0038


	//----- nvinfo : EIATTR_PARAM_CBANK
	.align		4
        /*00ac*/ 	.byte	0x04, 0x0a
        /*00ae*/ 	.short	(.L_45 - .L_44)
	.align		4
.L_44:
        /*00b0*/ 	.word	index@(.nv.constant0._Z13cutSeamKernelPhS_S_S_iiiPi)
        /*00b4*/ 	.short	0x0380
        /*00b6*/ 	.short	0x0038


	//----- nvinfo : EIATTR_SW_WAR
	.align		4
.L_45:
        /*00b8*/ 	.byte	0x04, 0x36
        /*00ba*/ 	.short	(.L_47 - .L_46)
.L_46:
        /*00bc*/ 	.word	0x00000008
.L_47:


//--------------------- .nv.info._Z14findSeamKernelPhiiS_Pi --------------------------
	.section	.nv.info._Z14findSeamKernelPhiiS_Pi,"",@"SHT_CUDA_INFO"
	.sectionflags	@""
	.align	4


	//----- nvinfo : EIATTR_CUDA_API_VERSION
	.align		4
        /*0000*/ 	.byte	0x04, 0x37
        /*0002*/ 	.short	(.L_49 - .L_48)
.L_48:
        /*0004*/ 	.word	0x00000082


	//----- nvinfo : EIATTR_KPARAM_INFO
	.align		4
.L_49:
        /*0008*/ 	.byte	0x04, 0x17
        /*000a*/ 	.short	(.L_51 - .L_50)
.L_50:
        /*000c*/ 	.word	0x00000000
        /*0010*/ 	.short	0x0004
        /*0012*/ 	.short	0x0018
        /*0014*/ 	.byte	0x00, 0xf5, 0x21, 0x00


	//----- nvinfo : EIATTR_KPARAM_INFO
	.align		4
.L_51:
        /*0018*/ 	.byte	0x04, 0x17
        /*001a*/ 	.short	(.L_53 - .L_52)
.L_52:
        /*001c*/ 	.word	0x00000000
        /*0020*/ 	.short	0x0003
        /*0022*/ 	.short	0x0010
        /*0024*/ 	.byte	0x00, 0xf5, 0x21, 0x00


	//----- nvinfo : EIATTR_KPARAM_INFO
	.align		4
.L_53:
        /*0028*/ 	.byte	0x04, 0x17
        /*002a*/ 	.short	(.L_55 - .L_54)
.L_54:
        /*002c*/ 	.word	0x00000000
        /*0030*/ 	.short	0x0002
        /*0032*/ 	.short	0x000c
        /*0034*/ 	.byte	0x00, 0xf0, 0x11, 0x00


	//----- nvinfo : EIATTR_KPARAM_INFO
	.align		4
.L_55:
        /*0038*/ 	.byte	0x04, 0x17
        /*003a*/ 	.short	(.L_57 - .L_56)
.L_56:
        /*003c*/ 	.word	0x00000000
        /*0040*/ 	.short	0x0001
        /*0042*/ 	.short	0x0008
        /*0044*/ 	.byte	0x00, 0xf0, 0x11, 0x00


	//----- nvinfo : EIATTR_KPARAM_INFO
	.align		4
.L_57:
        /*0048*/ 	.byte	0x04, 0x17
        /*004a*/ 	.short	(.L_59 - .L_58)
.L_58:
        /*004c*/ 	.word	0x00000000
        /*0050*/ 	.short	0x0000
        /*0052*/ 	.short	0x0000
        /*0054*/ 	.byte	0x00, 0xf5, 0x21, 0x00


	//----- nvinfo : EIATTR_SPARSE_MMA_MASK
	.align		4
.L_59:
        /*0058*/ 	.byte	0x03, 0x50
        /*005a*/ 	.short	0x0000


	//----- nvinfo : EIATTR_MAXREG_COUNT
	.align		4
        /*005c*/ 	.byte	0x03, 0x1b
        /*005e*/ 	.short	0x00ff


	//----- nvinfo : EIATTR_NUM_BARRIERS
	.align		4
        /*0060*/ 	.byte	0x02, 0x4c
        /*0062*/ 	.byte	0x01
	.zero		1


	//----- nvinfo : EIATTR_MERCURY_ISA_VERSION
	.align		4
        /*0064*/ 	.byte	0x03, 0x5f
        /*0066*/ 	.short	0x0101


	//----- nvinfo : EIATTR_VRC_CTA_INIT_COUNT
	.align		4
        /*0068*/ 	.byte	0x02, 0x4a
	.zero		1
	.zero		1


	//----- nvinfo : EIATTR_EXIT_INSTR_OFFSETS
	.align		4
        /*006c*/ 	.byte	0x04, 0x1c
        /*006e*/ 	.short	(.L_61 - .L_60)


	//   ....[0]....
.L_60:
        /*0070*/ 	.word	0x00000080


	//   ....[1]....
        /*0074*/ 	.word	0x00000180


	//   ....[2]....
        /*0078*/ 	.word	0x00000500


	//   ....[3]....
        /*007c*/ 	.word	0x00000e30


	//----- nvinfo : EIATTR_CRS_STACK_SIZE
	.align		4
.L_61:
        /*0080*/ 	.byte	0x04, 0x1e
        /*0082*/ 	.short	(.L_63 - .L_62)
.L_62:
        /*0084*/ 	.word	0x00000000


	//----- nvinfo : EIATTR_CBANK_PARAM_SIZE
	.align		4
.L_63:
        /*0088*/ 	.byte	0x03, 0x19
        /*008a*/ 	.short	0x0020


	//----- nvinfo : EIATTR_PARAM_CBANK
	.align		4
        /*008c*/ 	.byte	0x04, 0x0a
        /*008e*/ 	.short	(.L_65 - .L_64)
	.align		4
.L_64:
        /*0090*/ 	.word	index@(.nv.constant0._Z14findSeamKernelPhiiS_Pi)
        /*0094*/ 	.short	0x0380
        /*0096*/ 	.short	0x0020


	//----- nvinfo : EIATTR_SW_WAR
	.align		4
.L_65:
        /*0098*/ 	.byte	0x04, 0x36
        /*009a*/ 	.short	(.L_67 - .L_66)
.L_66:
        /*009c*/ 	.word	0x00000008
.L_67:


//--------------------- .nv.info._Z19edgeDetectionKernelPhiiPfS0_iS_ --------------------------
	.section	.nv.info._Z19edgeDetectionKernelPhiiPfS0_iS_,"",@"SHT_CUDA_INFO"
	.sectionflags	@""
	.align	4


	//----- nvinfo : EIATTR_CUDA_API_VERSION
	.align		4
        /*0000*/ 	.byte	0x04, 0x37
        /*0002*/ 	.short	(.L_69 - .L_68)
.L_68:
        /*0004*/ 	.word	0x00000082


	//----- nvinfo : EIATTR_KPARAM_INFO
	.align		4
.L_69:
        /*0008*/ 	.byte	0x04, 0x17
        /*000a*/ 	.short	(.L_71 - .L_70)
.L_70:
        /*000c*/ 	.word	0x00000000
        /*0010*/ 	.short	0x0006
        /*0012*/ 	.short	0x0028
        /*0014*/ 	.byte	0x00, 0xf5, 0x21, 0x00


	//----- nvinfo : EIATTR_KPARAM_INFO
	.align		4
.L_71:
        /*0018*/ 	.byte	0x04, 0x17
        /*001a*/ 	.short	(.L_73 - .L_72)
.L_72:
        /*001c*/ 	.word	0x00000000
        /*0020*/ 	.short	0x0005
        /*0022*/ 	.short	0x0020
        /*0024*/ 	.byte	0x00, 0xf0, 0x11, 0x00


	//----- nvinfo : EIATTR_KPARAM_INFO
	.align		4
.L_73:
        /*0028*/ 	.byte	0x04, 0x17
        /*002a*/ 	.short	(.L_75 - .L_74)
.L_74:
        /*002c*/ 	.word	0x00000000
        /*0030*/ 	.short	0x0004
        /*0032*/ 	.short	0x0018
        /*0034*/ 	.byte	0x00, 0xf5, 0x21, 0x00


	//----- nvinfo : EIATTR_KPARAM_INFO
	.align		4
.L_75:
        /*0038*/ 	.byte	0x04, 0x17
        /*003a*/ 	.short	(.L_77 - .L_76)
.L_76:
        /*003c*/ 	.word	0x00000000
        /*0040*/ 	.short	0x0003
        /*0042*/ 	.short	0x0010
        /*0044*/ 	.byte	0x00, 0xf5, 0x21, 0x00


	//----- nvinfo : EIATTR_KPARAM_INFO
	.align		4
.L_77:
        /*0048*/ 	.byte	0x04, 0x17
        /*004a*/ 	.short	(.L_79 - .L_78)
.L_78:
        /*004c*/ 	.word	0x00000000
        /*0050*/ 	.short	0x0002
        /*0052*/ 	.short	0x000c
        /*0054*/ 	.byte	0x00, 0xf0, 0x11, 0x00


	//----- nvinfo : EIATTR_KPARAM_INFO
	.align		4
.L_79:
        /*0058*/ 	.byte	0x04, 0x17
        /*005a*/ 	.short	(.L_81 - .L_80)
.L_80:
        /*005c*/ 	.word	0x00000000
        /*0060*/ 	.short	0x0001
        /*0062*/ 	.short	0x0008
        /*0064*/ 	.byte	0x00, 0xf0, 0x11, 0x00


	//----- nvinfo : EIATTR_KPARAM_INFO
	.align		4
.L_81:
        /*0068*/ 	.byte	0x04, 0x17
        /*006a*/ 	.short	(.L_83 - .L_82)
.L_82:
        /*006c*/ 	.word	0x00000000
        /*0070*/ 	.short	0x0000
        /*0072*/ 	.short	0x0000
        /*0074*/ 	.byte	0x00, 0xf5, 0x21, 0x00


	//----- nvinfo : EIATTR_SPARSE_MMA_MASK
	.align		4
.L_83:
        /*0078*/ 	.byte	0x03, 0x50
        /*007a*/ 	.short	0x0000


	//----- nvinfo : EIATTR_MAXREG_COUNT
	.align		4
        /*007c*/ 	.byte	0x03, 0x1b
        /*007e*/ 	.short	0x00ff


	//----- nvinfo : EIATTR_MERCURY_ISA_VERSION
	.align		4
        /*0080*/ 	.byte	0x03, 0x5f
        /*0082*/ 	.short	0x0101


	//----- nvinfo : EIATTR_VRC_CTA_INIT_COUNT
	.align		4
        /*0084*/ 	.byte	0x02, 0x4a
	.zero		1
	.zero		1


	//----- nvinfo : EIATTR_EXIT_INSTR_OFFSETS
	.align		4
        /*0088*/ 	.byte	0x04, 0x1c
        /*008a*/ 	.short	(.L_85 - .L_84)


	//   ....[0]....
.L_84:
        /*008c*/ 	.word	0x000000c0


	//   ....[1]....
        /*0090*/ 	.word	0x000007a0


	//----- nvinfo : EIATTR_CBANK_PARAM_SIZE
	.align		4
.L_85:
        /*0094*/ 	.byte	0x03, 0x19
        /*0096*/ 	.short	0x0030


	//----- nvinfo : EIATTR_PARAM_CBANK
	.align		4
        /*0098*/ 	.byte	0x04, 0x0a
        /*009a*/ 	.short	(.L_87 - .L_86)
	.align		4
.L_86:
        /*009c*/ 	.word	index@(.nv.constant0._Z19edgeDetectionKernelPhiiPfS0_iS_)
        /*00a0*/ 	.short	0x0380
        /*00a2*/ 	.short	0x0030


	//----- nvinfo : EIATTR_SW_WAR
	.align		4
.L_87:
        /*00a4*/ 	.byte	0x04, 0x36
        /*00a6*/ 	.short	(.L_89 - .L_88)
.L_88:
        /*00a8*/ 	.word	0x00000008
.L_89:


//--------------------- .nv.info._Z21convertRgb2GrayKernelPhiiS_ --------------------------
	.section	.nv.info._Z21convertRgb2GrayKernelPhiiS_,"",@"SHT_CUDA_INFO"
	.sectionflags	@""
	.align	4


	//----- nvinfo : EIATTR_CUDA_API_VERSION
	.align		4
        /*0000*/ 	.byte	0x04, 0x37
        /*0002*/ 	.short	(.L_91 - .L_90)
.L_90:
        /*0004*/ 	.word	0x00000082


	//----- nvinfo : EIATTR_KPARAM_INFO
	.align		4
.L_91:
        /*0008*/ 	.byte	0x04, 0x17
        /*000a*/ 	.short	(.L_93 - .L_92)
.L_92:
        /*000c*/ 	.word	0x00000000
        /*0010*/ 	.short	0x0003
        /*0012*/ 	.short	0x0010
        /*0014*/ 	.byte	0x00, 0xf5, 0x21, 0x00


	//----- nvinfo : EIATTR_KPARAM_INFO
	.align		4
.L_93:
        /*0018*/ 	.byte	0x04, 0x17
        /*001a*/ 	.short	(.L_95 - .L_94)
.L_94:
        /*001c*/ 	.word	0x00000000
        /*0020*/ 	.short	0x0002
        /*0022*/ 	.short	0x000c
        /*0024*/ 	.byte	0x00, 0xf0, 0x11, 0x00


	//----- nvinfo : EIATTR_KPARAM_INFO
	.align		4
.L_95:
        /*0028*/ 	.byte	0x04, 0x17
        /*002a*/ 	.short	(.L_97 - .L_96)
.L_96:
        /*002c*/ 	.word	0x00000000
        /*0030*/ 	.short	0x0001
        /*0032*/ 	.short	0x0008
        /*0034*/ 	.byte	0x00, 0xf0, 0x11, 0x00


	//----- nvinfo : EIATTR_KPARAM_INFO
	.align		4
.L_97:
        /*0038*/ 	.byte	0x04, 0x17
        /*003a*/ 	.short	(.L_99 - .L_98)
.L_98:
        /*003c*/ 	.word	0x00000000
        /*0040*/ 	.short	0x0000
        /*0042*/ 	.short	0x0000
        /*0044*/ 	.byte	0x00, 0xf5, 0x21, 0x00


	//----- nvinfo : EIATTR_SPARSE_MMA_MASK
	.align		4
.L_99:
        /*0048*/ 	.byte	0x03, 0x50
        /*004a*/ 	.short	0x0000


	//----- nvinfo : EIATTR_MAXREG_COUNT
	.align		4
        /*004c*/ 	.byte	0x03, 0x1b
        /*004e*/ 	.short	0x00ff


	//----- nvinfo : EIATTR_MERCURY_ISA_VERSION
	.align		4
        /*0050*/ 	.byte	0x03, 0x5f
        /*0052*/ 	.short	0x0101


	//----- nvinfo : EIATTR_VRC_CTA_INIT_COUNT
	.align		4
        /*0054*/ 	.byte	0x02, 0x4a
	.zero		1
	.zero		1


	//----- nvinfo : EIATTR_EXIT_INSTR_OFFSETS
	.align		4
        /*0058*/ 	.byte	0x04, 0x1c
        /*005a*/ 	.short	(.L_101 - .L_100)


	//   ....[0]....
.L_100:
        /*005c*/ 	.word	0x000000c0


	//   ....[1]....
        /*0060*/ 	.word	0x000002c0


	//----- nvinfo : EIATTR_CBANK_PARAM_SIZE
	.align		4
.L_101:
        /*0064*/ 	.byte	0x03, 0x19
        /*0066*/ 	.short	0x0018


	//----- nvinfo : EIATTR_PARAM_CBANK
	.align		4
        /*0068*/ 	.byte	0x04, 0x0a
        /*006a*/ 	.short	(.L_103 - .L_102)
	.align		4
.L_102:
        /*006c*/ 	.word	index@(.nv.constant0._Z21convertRgb2GrayKernelPhiiS_)
        /*0070*/ 	.short	0x0380
        /*0072*/ 	.short	0x0018


	//----- nvinfo : EIATTR_SW_WAR
	.align		4
.L_103:
        /*0074*/ 	.byte	0x04, 0x36
        /*0076*/ 	.short	(.L_105 - .L_104)
.L_104:
        /*0078*/ 	.word	0x00000008
.L_105:


//--------------------- .nv.callgraph             --------------------------
	.section	.nv.callgraph,"",@"SHT_CUDA_CALLGRAPH"
	.align	4
	.sectionentsize	8
	.align		4
        /*0000*/ 	.word	0x00000000
	.align		4
        /*0004*/ 	.word	0xffffffff
	.align		4
        /*0008*/ 	.word	0x00000000
	.align		4
        /*000c*/ 	.word	0xfffffffe
	.align		4
        /*0010*/ 	.word	0x00000000
	.align		4
        /*0014*/ 	.word	0xfffffffd
	.align		4
        /*0018*/ 	.word	0x00000000
	.align		4
        /*001c*/ 	.word	0xfffffffc


//--------------------- .text._Z13cutSeamKernelPhS_S_S_iiiPi --------------------------
	.section	.text._Z13cutSeamKernelPhS_S_S_iiiPi,"ax",@progbits
	.align	128
        .global         _Z13cutSeamKernelPhS_S_S_iiiPi
        .type           _Z13cutSeamKernelPhS_S_S_iiiPi,@function
        .size           _Z13cutSeamKernelPhS_S_S_iiiPi,(.L_x_19 - _Z13cutSeamKernelPhS_S_S_iiiPi)
        .other          _Z13cutSeamKernelPhS_S_S_iiiPi,@"STO_CUDA_ENTRY STV_DEFAULT"
_Z13cutSeamKernelPhS_S_S_iiiPi:
.text._Z13cutSeamKernelPhS_S_S_iiiPi:
[----:B------:R-:W-:Y:S01]  /*0000*/  LDC R1, c[0x0][0x37c] ;  /* 0x0000df00ff017b82 */ /* 0x000fe20000000800 */
[----:B------:R-:W0:Y:S07]  /*0010*/  S2R R15, SR_TID.X ;  /* 0x00000000000f7919 */ /* 0x000e2e0000002100 */
[----:B------:R-:W1:Y:S01]  /*0020*/  S2UR UR5, SR_CTAID.X ;  /* 0x00000000000579c3 */ /* 0x000e620000002500 */
[----:B------:R-:W1:Y:S01]  /*0030*/  LDCU UR4, c[0x0][0x360] ;  /* 0x00006c00ff0477ac */ /* 0x000e620008000800 */
[----:B------:R-:W2:Y:S01]  /*0040*/  LDCU.64 UR12, c[0x0][0x3a0] ;  /* 0x00007400ff0c77ac */ /* 0x000ea20008000a00 */
[----:B------:R-:W3:Y:S01]  /*0050*/  LDCU UR8, c[0x0][0x3a8] ;  /* 0x00007500ff0877ac */ /* 0x000ee20008000800 */
[----:B--2---:R-:W-:-:S02]  /*0060*/  UISETP.GE.AND UP0, UPT, UR13, 0x1, UPT ;  /* 0x000000010d00788c */ /* 0x004fc4000bf06270 */
[----:B-1----:R-:W-:-:S04]  /*0070*/  UIMAD UR5, UR5, UR4, URZ ;  /* 0x00000004050572a4 */ /* 0x002fc8000f8e02ff */
[----:B------:R-:W-:Y:S02]  /*0080*/  PLOP3.LUT P0, PT, PT, PT, UP0, 0x80, 0x8 ;  /* 0x000000000008781c */ /* 0x000fe40003f0f008 */
[----:B0-----:R-:W-:-:S05]  /*0090*/  VIADD R0, R15, UR5 ;  /* 0x000000050f007c36 */ /* 0x001fca0008000000 */
[----:B------:R-:W-:-:S13]  /*00a0*/  ISETP.GE.OR P0, PT, R0, UR12, !P0 ;  /* 0x0000000c00007c0c */ /* 0x000fda000c706670 */
[----:B---3--:R-:W-:Y:S05]  /*00b0*/  @P0 EXIT ;  /* 0x000000000000094d */ /* 0x008fea0003800000 */
[----:B------:R-:W-:Y:S01]  /*00c0*/  UISETP.NE.AND UP0, UPT, UR13, 0x1, UPT ;  /* 0x000000010d00788c */ /* 0x000fe2000bf05270 */
[----:B------:R-:W0:Y:S01]  /*00d0*/  LDCU.64 UR24, c[0x0][0x358] ;  /* 0x00006b00ff1877ac */ /* 0x000e220008000a00 */
[----:B------:R-:W-:Y:S01]  /*00e0*/  UIMAD UR9, UR12, 0x3, URZ ;  /* 0x000000030c0978a4 */ /* 0x000fe2000f8e02ff */
[----:B------:R-:W-:-:S06]  /*00f0*/  UMOV UR4, URZ ;  /* 0x000000ff00047c82 */ /* 0x000fcc0008000000 */
[----:B------:R-:W-:Y:S05]  /*0100*/  BRA.U !UP0, `(.L_x_0) ;  /* 0x0000000508f07547 */ /* 0x000fea000b800000 */
[----:B------:R-:W-:Y:S01]  /*0110*/  IMAD.U32 R2, RZ, RZ, UR5 ;  /* 0x00000005ff027e24 */ /* 0x000fe2000f8e00ff */
[----:B------:R-:W-:Y:S01]  /*0120*/  ULOP3.LUT UR4, UR13, 0x7ffffffe, URZ, 0xc0, !UPT ;  /* 0x7ffffffe0d047892 */ /* 0x000fe2000f8ec0ff */
[C---:B------:R-:W-:Y:S01]  /*0130*/  IMAD R12, R0.reuse, 0x3, RZ ;  /* 0x00000003000c7824 */ /* 0x040fe200078e02ff */
[----:B------:R-:W-:Y:S01]  /*0140*/  UMOV UR11, 0x6 ;  /* 0x00000006000b7882 */ /* 0x000fe20000000000 */
[----:B------:R-:W-:Y:S01]  /*0150*/  VIADD R13, R0, 0x1 ;  /* 0x00000001000d7836 */ /* 0x000fe20000000000 */
[----:B------:R-:W-:Y:S01]  /*0160*/  IADD3 R15, PT, PT, R2, UR12, R15 ;  /* 0x0000000c020f7c10 */ /* 0x000fe2000fffe00f */
[C---:B------:R-:W-:Y:S01]  /*0170*/  VIADD R16, R12.reuse, UR9 ;  /* 0x000000090c107c36 */ /* 0x040fe20008000000 */
[----:B------:R-:W-:Y:S01]  /*0180*/  UIADD3 UR10, UPT, UPT, -UR4, URZ, URZ ;  /* 0x000000ff040a7290 */ /* 0x000fe2000fffe1ff */
[----:B------:R-:W-:Y:S01]  /*0190*/  IMAD.MOV.U32 R17, RZ, RZ, R0 ;  /* 0x000000ffff117224 */ /* 0x000fe200078e0000 */
[----:B------:R-:W-:Y:S01]  /*01a0*/  USHF.R.S32.HI UR26, URZ, 0x1f, UR12 ;  /* 0x0000001fff1a7899 */ /* 0x000fe2000801140c */
[----:B------:R-:W-:Y:S01]  /*01b0*/  IMAD.MOV.U32 R11, RZ, RZ, RZ ;  /* 0x000000ffff0b7224 */ /* 0x000fe200078e00ff */
[----:B------:R-:W1:Y:S01]  /*01c0*/  LDCU.64 UR28, c[0x0][0x3b0] ;  /* 0x00007600ff1c77ac */ /* 0x000e620008000a00 */
[----:B------:R-:W-:-:S02]  /*01d0*/  VIADD R14, R12, 0x3 ;  /* 0x000000030c0e7836 */ /* 0x000fc40000000000 */
[----:B------:R-:W-:Y:S01]  /*01e0*/  IMAD R15, R15, 0x3, RZ ;  /* 0x000000030f0f7824 */ /* 0x000fe200078e02ff */
[----:B------:R-:W2:Y:S01]  /*01f0*/  LDCU UR15, c[0x0][0x3a0] ;  /* 0x00007400ff0f77ac */ /* 0x000ea20008000800 */
[----:B------:R-:W-:Y:S01]  /*0200*/  IMAD.MOV.U32 R10, RZ, RZ, R16 ;  /* 0x000000ffff0a7224 */ /* 0x000fe200078e0010 */
[----:B------:R-:W3:Y:S01]  /*0210*/  LDCU.128 UR16, c[0x0][0x390] ;  /* 0x00007200ff1077ac */ /* 0x000ee20008000c00 */
[----:B------:R-:W4:Y:S01]  /*0220*/  LDCU.128 UR20, c[0x0][0x380] ;  /* 0x00007000ff1477ac */ /* 0x000f220008000c00 */
[----:B------:R-:W-:Y:S01]  /*0230*/  UIMAD UR11, UR12, UR11, 0x6 ;  /* 0x000000060c0b74a4 */ /* 0x000fe2000f8e020b */
[----:B------:R-:W-:-:S11]  /*0240*/  UMOV UR4, URZ ;  /* 0x000000ff00047c82 */ /* 0x000fd60008000000 */
.L_x_1:
[----:B------:R-:W-:-:S05]  /*0250*/  VIADD R8, R13, 0xffffffff ;  /* 0xffffffff0d087836 */ /* 0x000fca0000000000 */
[----:B------:R-:W-:-:S13]  /*0260*/  ISETP.GE.AND P0, PT, R8, UR8, PT ;  /* 0x0000000808007c0c */ /* 0x000fda000bf06270 */
[----:B------:R-:W-:Y:S01]  /*0270*/  @!P0 VIADD R2, R14, 0xfffffffd ;  /* 0xfffffffd0e028836 */ /* 0x000fe20000000000 */
[----:B----4-:R-:W-:Y:S01]  /*0280*/  @!P0 MOV R27, UR20 ;  /* 0x00000014001b8c02 */ /* 0x010fe20008000f00 */
[----:B------:R-:W-:-:S03]  /*0290*/  @!P0 IMAD.U32 R9, RZ, RZ, UR21 ;  /* 0x00000015ff098e24 */ /* 0x000fc6000f8e00ff */
[----:B------:R-:W-:-:S04]  /*02a0*/  @!P0 IADD3 R22, P1, PT, R2, R27, RZ ;  /* 0x0000001b02168210 */ /* 0x000fc80007f3e0ff */
[----:B------:R-:W-:-:S05]  /*02b0*/  @!P0 LEA.HI.X.SX32 R23, R2, R9, 0x1, P1 ;  /* 0x0000000902178211 */ /* 0x000fca00008f0eff */
[----:B0-----:R-:W4:Y:S01]  /*02c0*/  @!P0 LDG.E.U8 R7, desc[UR24][R22.64] ;  /* 0x0000001816078981 */ /* 0x001f22000c1e1100 */
[----:B------:R-:W-:Y:S02]  /*02d0*/  @!P0 IMAD.U32 R21, RZ, RZ, UR22 ;  /* 0x00000016ff158e24 */ /* 0x000fe4000f8e00ff */
[----:B------:R-:W-:-:S03]  /*02e0*/  @!P0 IMAD.U32 R19, RZ, RZ, UR23 ;  /* 0x00000017ff138e24 */ /* 0x000fc6000f8e00ff */
[----:B------:R-:W-:-:S04]  /*02f0*/  @!P0 IADD3 R2, P1, PT, R12, R21, RZ ;  /* 0x000000150c028210 */ /* 0x000fc80007f3e0ff */
[----:B------:R-:W-:-:S05]  /*0300*/  @!P0 LEA.HI.X.SX32 R3, R12, R19, 0x1, P1 ;  /* 0x000000130c038211 */ /* 0x000fca00008f0eff */
[----:B----4-:R-:W-:Y:S04]  /*0310*/  @!P0 STG.E.U8 desc[UR24][R2.64], R7 ;  /* 0x0000000702008986 */ /* 0x010fe8000c101118 */
[----:B------:R-:W4:Y:S01]  /*0320*/  @!P0 LDG.E.U8 R25, desc[UR24][R22.64+0x1] ;  /* 0x0000011816198981 */ /* 0x000f22000c1e1100 */
[----:B------:R-:W-:Y:S02]  /*0330*/  @P0 IMAD.U32 R27, RZ, RZ, UR20 ;  /* 0x00000014ff1b0e24 */ /* 0x000fe4000f8e00ff */
[----:B------:R-:W-:-:S03]  /*0340*/  @P0 IMAD.U32 R9, RZ, RZ, UR21 ;  /* 0x00000015ff090e24 */ /* 0x000fc6000f8e00ff */
[C---:B------:R-:W-:Y:S01]  /*0350*/  @P0 IADD3 R4, P1, PT, R14.reuse, R27, RZ ;  /* 0x0000001b0e040210 */ /* 0x040fe20007f3e0ff */
[----:B----4-:R-:W-:Y:S04]  /*0360*/  @!P0 STG.E.U8 desc[UR24][R2.64+0x1], R25 ;  /* 0x0000011902008986 */ /* 0x010fe8000c101118 */
[----:B------:R-:W4:Y:S01]  /*0370*/  @!P0 LDG.E.U8 R29, desc[UR24][R22.64+0x2] ;  /* 0x00000218161d8981 */ /* 0x000f22000c1e1100 */
[----:B------:R-:W-:Y:S01]  /*0380*/  @P0 LEA.HI.X.SX32 R5, R14, R9, 0x1, P1 ;  /* 0x000000090e050211 */ /* 0x000fe200008f0eff */
[----:B------:R-:W-:Y:S02]  /*0390*/  @P0 IMAD.U32 R21, RZ, RZ, UR22 ;  /* 0x00000016ff150e24 */ /* 0x000fe4000f8e00ff */
[----:B------:R-:W-:-:S03]  /*03a0*/  @P0 IMAD.U32 R19, RZ, RZ, UR23 ;  /* 0x00000017ff130e24 */ /* 0x000fc6000f8e00ff */
[C---:B------:R-:W-:Y:S01]  /*03b0*/  @P0 IADD3 R6, P1, PT, R12.reuse, R21, RZ ;  /* 0x000000150c060210 */ /* 0x040fe20007f3e0ff */
[----:B----4-:R0:W-:Y:S04]  /*03c0*/  @!P0 STG.E.U8 desc[UR24][R2.64+0x2], R29 ;  /* 0x0000021d02008986 */ /* 0x0101e8000c101118 */
[----:B------:R-:W4:Y:S01]  /*03d0*/  @P0 LDG.E.U8 R18, desc[UR24][R4.64] ;  /* 0x0000001804120981 */ /* 0x000f22000c1e1100 */
[----:B------:R-:W-:-:S05]  /*03e0*/  @P0 LEA.HI.X.SX32 R7, R12, R19, 0x1, P1 ;  /* 0x000000130c070211 */ /* 0x000fca00008f0eff */
[----:B----4-:R-:W-:Y:S04]  /*03f0*/  @P0 STG.E.U8 desc[UR24][R6.64], R18 ;  /* 0x0000001206000986 */ /* 0x010fe8000c101118 */
[----:B------:R-:W4:Y:S01]  /*0400*/  @P0 LDG.E.U8 R25, desc[UR24][R4.64+0x1] ;  /* 0x0000011804190981 */ /* 0x000f22000c1e1100 */
[----:B------:R-:W-:-:S05]  /*0410*/  @P0 IADD3 R8, PT, PT, R11, 0x1, R0 ;  /* 0x000000010b080810 */ /* 0x000fca0007ffe000 */
[----:B------:R-:W-:Y:S01]  /*0420*/  VIADD R8, R8, UR4 ;  /* 0x0000000408087c36 */ /* 0x000fe20008000000 */
[----:B----4-:R4:W-:Y:S04]  /*0430*/  @P0 STG.E.U8 desc[UR24][R6.64+0x1], R25 ;  /* 0x0000011906000986 */ /* 0x0109e8000c101118 */
[----:B------:R-:W5:Y:S01]  /*0440*/  @P0 LDG.E.U8 R20, desc[UR24][R4.64+0x2] ;  /* 0x0000021804140981 */ /* 0x000f62000c1e1100 */
[----:B---3--:R-:W-:-:S04]  /*0450*/  IADD3 R22, P1, PT, R8, UR16, RZ ;  /* 0x0000001008167c10 */ /* 0x008fc8000ff3e0ff */
[----:B------:R-:W-:Y:S01]  /*0460*/  LEA.HI.X.SX32 R23, R8, UR17, 0x1, P1 ;  /* 0x0000001108177c11 */ /* 0x000fe200088f0eff */
[----:B------:R-:W-:-:S04]  /*0470*/  UIADD3 UR6, UPT, UPT, UR4, UR8, URZ ;  /* 0x0000000804067290 */ /* 0x000fc8000fffe0ff */
[----:B-1----:R-:W-:Y:S01]  /*0480*/  UIMAD.WIDE UR6, UR6, 0x4, UR28 ;  /* 0x00000004060678a5 */ /* 0x002fe2000f8e021c */
[----:B-----5:R1:W-:Y:S04]  /*0490*/  @P0 STG.E.U8 desc[UR24][R6.64+0x2], R20 ;  /* 0x0000021406000986 */ /* 0x0203e8000c101118 */
[----:B------:R-:W3:Y:S01]  /*04a0*/  LDG.E.U8 R23, desc[UR24][R22.64] ;  /* 0x0000001816177981 */ /* 0x000ee2000c1e1100 */
[C---:B0-----:R-:W-:Y:S01]  /*04b0*/  IADD3 R2, P0, PT, R17.reuse, UR18, RZ ;  /* 0x0000001211027c10 */ /* 0x041fe2000ff1e0ff */
[----:B----4-:R-:W-:Y:S01]  /*04c0*/  IMAD.U32 R25, RZ, RZ, UR7 ;  /* 0x00000007ff197e24 */ /* 0x010fe2000f8e00ff */
[----:B------:R-:W-:Y:S02]  /*04d0*/  MOV R24, UR6 ;  /* 0x0000000600187c02 */ /* 0x000fe40008000f00 */
[----:B------:R-:W-:-:S05]  /*04e0*/  LEA.HI.X.SX32 R3, R17, UR19, 0x1, P0 ;  /* 0x0000001311037c11 */ /* 0x000fca00080f0eff */
[----:B---3--:R0:W-:Y:S04]  /*04f0*/  STG.E.U8 desc[UR24][R2.64], R23 ;  /* 0x0000001702007986 */ /* 0x0081e8000c101118 */
[----:B------:R-:W3:Y:S02]  /*0500*/  LDG.E R24, desc[UR24][R24.64] ;  /* 0x0000001818187981 */ /* 0x000ee4000c1e1900 */
[----:B---3--:R-:W-:-:S13]  /*0510*/  R2UR UR6, R24 ;  /* 0x00000000180672ca */ /* 0x008fda00000e0000 */
[----:B------:R-:W-:-:S06]  /*0520*/  UIADD3 UR14, UPT, UPT, UR6, UR8, URZ ;  /* 0x00000008060e7290 */ /* 0x000fcc000fffe0ff */
[----:B------:R-:W-:-:S13]  /*0530*/  ISETP.GE.AND P0, PT, R13, UR14, PT ;  /* 0x0000000e0d007c0c */ /* 0x000fda000bf06270 */
[----:B------:R-:W-:-:S05]  /*0540*/  @P0 VIADD R4, R16, 0x6 ;  /* 0x0000000610040836 */ /* 0x000fca0000000000 */
[----:B-1----:R-:W-:-:S04]  /*0550*/  @P0 IADD3 R6, P1, PT, R4, R27, RZ ;  /* 0x0000001b04060210 */ /* 0x002fc80007f3e0ff */
[----:B------:R-:W-:-:S05]  /*0560*/  @P0 LEA.HI.X.SX32 R7, R4, R9, 0x1, P1 ;  /* 0x0000000904070211 */ /* 0x000fca00008f0eff */
[----:B------:R-:W3:Y:S01]  /*0570*/  @P0 LDG.E.U8 R29, desc[UR24][R6.64] ;  /* 0x00000018061d0981 */ /* 0x000ee2000c1e1100 */
[----:B------:R-:W-:-:S04]  /*0580*/  @P0 IADD3 R4, P1, PT, R10, R21, RZ ;  /* 0x000000150a040210 */ /* 0x000fc80007f3e0ff */
[----:B------:R-:W-:-:S05]  /*0590*/  @P0 LEA.HI.X.SX32 R5, R10, R19, 0x1, P1 ;  /* 0x000000130a050211 */ /* 0x000fca00008f0eff */
[----:B---3--:R-:W-:Y:S04]  /*05a0*/  @P0 STG.E.U8 desc[UR24][R4.64], R29 ;  /* 0x0000001d04000986 */ /* 0x008fe8000c101118 */
[----:B0-----:R-:W3:Y:S01]  /*05b0*/  @P0 LDG.E.U8 R23, desc[UR24][R6.64+0x1] ;  /* 0x0000011806170981 */ /* 0x001ee2000c1e1100 */
[----:B------:R-:W-:-:S05]  /*05c0*/  @!P0 VIADD R18, R15, 0x3 ;  /* 0x000000030f128836 */ /* 0x000fca0000000000 */
[C---:B------:R-:W-:Y:S01]  /*05d0*/  @!P0 IADD3 R8, P1, PT, R18.reuse, R27, RZ ;  /* 0x0000001b12088210 */ /* 0x040fe20007f3e0ff */
[----:B---3--:R-:W-:Y:S04]  /*05e0*/  @P0 STG.E.U8 desc[UR24][R4.64+0x1], R23 ;  /* 0x0000011704000986 */ /* 0x008fe8000c101118 */
[----:B------:R-:W3:Y:S01]  /*05f0*/  @P0 LDG.E.U8 R25, desc[UR24][R6.64+0x2] ;  /* 0x0000021806190981 */ /* 0x000ee2000c1e1100 */
[----:B------:R-:W-:Y:S02]  /*0600*/  @!P0 LEA.HI.X.SX32 R9, R18, R9, 0x1, P1 ;  /* 0x0000000912098211 */ /* 0x000fe400008f0eff */
[C---:B------:R-:W-:Y:S01]  /*0610*/  @!P0 IADD3 R18, P1, PT, R10.reuse, R21, RZ ;  /* 0x000000150a128210 */ /* 0x040fe20007f3e0ff */
[----:B---3--:R0:W-:Y:S04]  /*0620*/  @P0 STG.E.U8 desc[UR24][R4.64+0x2], R25 ;  /* 0x0000021904000986 */ /* 0x0081e8000c101118 */
[----:B------:R-:W3:Y:S01]  /*0630*/  @!P0 LDG.E.U8 R27, desc[UR24][R8.64] ;  /* 0x00000018081b8981 */ /* 0x000ee2000c1e1100 */
[----:B------:R-:W-:-:S05]  /*0640*/  @!P0 LEA.HI.X.SX32 R19, R10, R19, 0x1, P1 ;  /* 0x000000130a138211 */ /* 0x000fca00008f0eff */
[----:B---3--:R-:W-:Y:S04]  /*0650*/  @!P0 STG.E.U8 desc[UR24][R18.64], R27 ;  /* 0x0000001b12008986 */ /* 0x008fe8000c101118 */
[----:B------:R-:W3:Y:S01]  /*0660*/  @!P0 LDG.E.U8 R21, desc[UR24][R8.64+0x1] ;  /* 0x0000011808158981 */ /* 0x000ee2000c1e1100 */
[----:B--2---:R-:W-:Y:S01]  /*0670*/  UMOV UR12, UR15 ;  /* 0x0000000f000c7c82 */ /* 0x004fe20008000000 */
[----:B------:R-:W-:Y:S01]  /*0680*/  @P0 VIADD R6, R13, 0x1 ;  /* 0x000000010d060836 */ /* 0x000fe20000000000 */
[----:B------:R-:W-:Y:S01]  /*0690*/  UIADD3 UR6, UPT, UPT, UR4, UR12, URZ ;  /* 0x0000000c04067290 */ /* 0x000fe2000fffe0ff */
[----:B------:R-:W-:-:S05]  /*06a0*/  @!P0 IADD3 R6, PT, PT, R11, 0x1, R0 ;  /* 0x000000010b068810 */ /* 0x000fca0007ffe000 */
[----:B------:R-:W-:Y:S01]  /*06b0*/  VIADD R6, R6, UR6 ;  /* 0x0000000606067c36 */ /* 0x000fe20008000000 */
[----:B---3--:R-:W-:Y:S04]  /*06c0*/  @!P0 STG.E.U8 desc[UR24][R18.64+0x1], R21 ;  /* 0x0000011512008986 */ /* 0x008fe8000c101118 */
[----:B------:R-:W2:Y:S01]  /*06d0*/  @!P0 LDG.E.U8 R23, desc[UR24][R8.64+0x2] ;  /* 0x0000021808178981 */ /* 0x000ea2000c1e1100 */
[----:B0-----:R-:W-:-:S04]  /*06e0*/  IADD3 R4, P1, PT, R6, UR16, RZ ;  /* 0x0000001006047c10 */ /* 0x001fc8000ff3e0ff */
[----:B------:R-:W-:Y:S01]  /*06f0*/  LEA.HI.X.SX32 R5, R6, UR17, 0x1, P1 ;  /* 0x0000001106057c11 */ /* 0x000fe200088f0eff */
[----:B------:R-:W-:-:S04]  /*0700*/  UIADD3 UR6, UPT, UPT, UR14, UR6, URZ ;  /* 0x000000060e067290 */ /* 0x000fc8000fffe0ff */
[----:B------:R-:W-:Y:S01]  /*0710*/  UIMAD.WIDE UR6, UR6, 0x4, UR28 ;  /* 0x00000004060678a5 */ /* 0x000fe2000f8e021c */
[----:B--2---:R0:W-:Y:S04]  /*0720*/  @!P0 STG.E.U8 desc[UR24][R18.64+0x2], R23 ;  /* 0x0000021712008986 */ /* 0x0041e8000c101118 */
[----:B------:R-:W2:Y:S01]  /*0730*/  LDG.E.U8 R5, desc[UR24][R4.64] ;  /* 0x0000001804057981 */ /* 0x000ea2000c1e1100 */
[----:B------:R-:W-:Y:S01]  /*0740*/  IADD3 R2, P0, PT, R2, UR12, RZ ;  /* 0x0000000c02027c10 */ /* 0x000fe2000ff1e0ff */
[----:B------:R-:W-:Y:S02]  /*0750*/  IMAD.U32 R6, RZ, RZ, UR6 ;  /* 0x00000006ff067e24 */ /* 0x000fe4000f8e00ff */
[----:B------:R-:W-:Y:S01]  /*0760*/  IMAD.U32 R7, RZ, RZ, UR7 ;  /* 0x00000007ff077e24 */ /* 0x000fe2000f8e00ff */
[----:B------:R-:W-:-:S05]  /*0770*/  IADD3.X R3, PT, PT, R3, UR26, RZ, P0, !PT ;  /* 0x0000001a03037c10 */ /* 0x000fca00087fe4ff */
[----:B--2---:R1:W-:Y:S04]  /*0780*/  STG.E.U8 desc[UR24][R2.64], R5 ;  /* 0x0000000502007986 */ /* 0x0043e8000c101118 */
[----:B------:R-:W2:Y:S01]  /*0790*/  LDG.E R6, desc[UR24][R6.64] ;  /* 0x0000001806067981 */ /* 0x000ea2000c1e1900 */
[----:B------:R-:W-:Y:S01]  /*07a0*/  UIADD3 UR10, UPT, UPT, UR10, 0x2, URZ ;  /* 0x000000020a0a7890 */ /* 0x000fe2000fffe0ff */
[----:B------:R-:W-:Y:S01]  /*07b0*/  MOV R8, UR12 ;  /* 0x0000000c00087c02 */ /* 0x000fe20008000f00 */
[----:B0-----:R-:W-:Y:S01]  /*07c0*/  IMAD.U32 R19, RZ, RZ, UR12 ;  /* 0x0000000cff137e24 */ /* 0x001fe2000f8e00ff */
[----:B------:R-:W-:Y:S01]  /*07d0*/  IADD3 R11, PT, PT, R11, 0x2, RZ ;  /* 0x000000020b0b7810 */ /* 0x000fe20007ffe0ff */
[----:B------:R-:W-:Y:S01]  /*07e0*/  UISETP.NE.AND UP0, UPT, UR10, URZ, UPT ;  /* 0x000000ff0a00728c */ /* 0x000fe2000bf05270 */
[----:B------:R-:W-:Y:S01]  /*07f0*/  IMAD.U32 R9, RZ, RZ, UR12 ;  /* 0x0000000cff097e24 */ /* 0x000fe2000f8e00ff */
[----:B------:R-:W-:Y:S01]  /*0800*/  ULEA UR4, UR12, UR4, 0x1 ;  /* 0x000000040c047291 */ /* 0x000fe2000f8e08ff */
[----:B------:R-:W-:-:S02]  /*0810*/  IMAD R17, R8, 0x2, R17 ;  /* 0x0000000208117824 */ /* 0x000fc400078e0211 */
[----:B------:R-:W-:Y:S02]  /*0820*/  IMAD R12, R19, 0x6, R12 ;  /* 0x00000006130c7824 */ /* 0x000fe400078e020c */
[----:B------:R-:W-:Y:S02]  /*0830*/  IMAD R10, R9, 0x6, R10 ;  /* 0x00000006090a7824 */ /* 0x000fe400078e020a */
[----:B------:R-:W-:Y:S02]  /*0840*/  VIADD R14, R14, UR11 ;  /* 0x0000000b0e0e7c36 */ /* 0x000fe40008000000 */
[----:B------:R-:W-:Y:S02]  /*0850*/  VIADD R15, R15, UR11 ;  /* 0x0000000b0f0f7c36 */ /* 0x000fe40008000000 */
[----:B------:R-:W-:Y:S02]  /*0860*/  VIADD R16, R16, UR11 ;  /* 0x0000000b10107c36 */ /* 0x000fe40008000000 */
[----:B------:R-:W-:Y:S01]  /*0870*/  VIADD R13, R13, 0x2 ;  /* 0x000000020d0d7836 */ /* 0x000fe20000000000 */
[----:B--2---:R-:W-:-:S13]  /*0880*/  R2UR UR8, R6 ;  /* 0x00000000060872ca */ /* 0x004fda00000e0000 */
[----:B------:R-:W-:Y:S01]  /*0890*/  UIADD3 UR8, UPT, UPT, UR14, UR8, URZ ;  /* 0x000000080e087290 */ /* 0x000fe2000fffe0ff */
[----:B-1----:R-:W-:Y:S11]  /*08a0*/  BRA.U UP0, `(.L_x_1) ;  /* 0xfffffff900687547 */ /* 0x002ff6000b83ffff */
[----:B------:R-:W0:Y:S02]  /*08b0*/  LDCU UR4, c[0x0][0x3a4] ;  /* 0x00007480ff0477ac */ /* 0x000e240008000800 */
[----:B0-----:R-:W-:-:S12]  /*08c0*/  ULOP3.LUT UR4, UR4, 0x7ffffffe, URZ, 0xc0, !UPT ;  /* 0x7ffffffe04047892 */ /* 0x001fd8000f8ec0ff */
.L_x_0:
[----:B------:R-:W1:Y:S02]  /*08d0*/  LDC R2, c[0x0][0x3a4] ;  /* 0x0000e900ff027b82 */ /* 0x000e640000000800 */
[----:B-1----:R-:W-:-:S04]  /*08e0*/  LOP3.LUT R2, R2, 0x1, RZ, 0xc0, !PT ;  /* 0x0000000102027812 */ /* 0x002fc800078ec0ff */
[----:B------:R-:W-:-:S13]  /*08f0*/  ISETP.NE.U32.AND P0, PT, R2, 0x1, PT ;  /* 0x000000010200780c */ /* 0x000fda0003f05070 */
[----:B0-----:R-:W-:Y:S05]  /*0900*/  @P0 EXIT ;  /* 0x000000000000094d */ /* 0x001fea0003800000 */
[----:B------:R-:W-:Y:S01]  /*0910*/  VIADD R8, R0, UR4 ;  /* 0x0000000400087c36 */ /* 0x000fe20008000000 */
[----:B------:R-:W-:Y:S01]  /*0920*/  UIMAD UR9, UR9, UR4, URZ ;  /* 0x00000004090972a4 */ /* 0x000fe2000f8e02ff */
[----:B------:R-:W0:Y:S03]  /*0930*/  LDCU.128 UR16, c[0x0][0x380] ;  /* 0x00007000ff1077ac */ /* 0x000e260008000c00 */
[----:B------:R-:W-:Y:S02]  /*0940*/  ISETP.GE.AND P0, PT, R8, UR8, PT ;  /* 0x0000000808007c0c */ /* 0x000fe4000bf06270 */
[----:B------:R-:W-:-:S11]  /*0950*/  IMAD.U32 R3, RZ, RZ, UR9 ;  /* 0x00000009ff037e24 */ /* 0x000fd6000f8e00ff */
[----:B------:R-:W-:-:S04]  /*0960*/  @P0 IMAD R2, R8, 0x3, R3 ;  /* 0x0000000308020824 */ /* 0x000fc800078e0203 */
[----:B------:R-:W-:-:S05]  /*0970*/  @P0 VIADD R2, R2, 0x3 ;  /* 0x0000000302020836 */ /* 0x000fca0000000000 */
[----:B0-----:R-:W-:-:S04]  /*0980*/  @P0 IADD3 R4, P1, PT, R2, UR16, RZ ;  /* 0x0000001002040c10 */ /* 0x001fc8000ff3e0ff */
[----:B------:R-:W-:-:S05]  /*0990*/  @P0 LEA.HI.X.SX32 R5, R2, UR17, 0x1, P1 ;  /* 0x0000001102050c11 */ /* 0x000fca00088f0eff */
[----:B------:R-:W2:Y:S01]  /*09a0*/  @P0 LDG.E.U8 R9, desc[UR24][R4.64] ;  /* 0x0000001804090981 */ /* 0x000ea2000c1e1100 */
[----:B------:R-:W-:-:S05]  /*09b0*/  IMAD R3, R0, 0x3, R3 ;  /* 0x0000000300037824 */ /* 0x000fca00078e0203 */
[----:B------:R-:W-:-:S04]  /*09c0*/  IADD3 R2, P1, PT, R3, UR18, RZ ;  /* 0x0000001203027c10 */ /* 0x000fc8000ff3e0ff */
[----:B------:R-:W-:-:S05]  /*09d0*/  LEA.HI.X.SX32 R3, R3, UR19, 0x1, P1 ;  /* 0x0000001303037c11 */ /* 0x000fca00088f0eff */
[----:B--2---:R0:W-:Y:S04]  /*09e0*/  @P0 STG.E.U8 desc[UR24][R2.64], R9 ;  /* 0x0000000902000986 */ /* 0x0041e8000c101118 */
[----:B------:R-:W2:Y:S01]  /*09f0*/  @P0 LDG.E.U8 R11, desc[UR24][R4.64+0x1] ;  /* 0x00000118040b0981 */ /* 0x000ea2000c1e1100 */
[----:B------:R-:W-:Y:S02]  /*0a00*/  IMAD.U32 R7, RZ, RZ, UR9 ;  /* 0x00000009ff077e24 */ /* 0x000fe4000f8e00ff */
[----:B------:R-:W-:-:S04]  /*0a10*/  @P0 VIADD R8, R8, 0x1 ;  /* 0x0000000108080836 */ /* 0x000fc80000000000 */
[----:B------:R-:W-:Y:S01]  /*0a20*/  @!P0 IMAD R7, R8, 0x3, R7 ;  /* 0x0000000308078824 */ /* 0x000fe200078e0207 */
[----:B--2---:R-:W-:Y:S04]  /*0a30*/  @P0 STG.E.U8 desc[UR24][R2.64+0x1], R11 ;  /* 0x0000010b02000986 */ /* 0x004fe8000c101118 */
[----:B------:R-:W2:Y:S01]  /*0a40*/  @P0 LDG.E.U8 R13, desc[UR24][R4.64+0x2] ;  /* 0x00000218040d0981 */ /* 0x000ea2000c1e1100 */
[----:B------:R-:W-:-:S04]  /*0a50*/  @!P0 IADD3 R6, P1, PT, R7, UR16, RZ ;  /* 0x0000001007068c10 */ /* 0x000fc8000ff3e0ff */
[----:B------:R-:W-:Y:S01]  /*0a60*/  @!P0 LEA.HI.X.SX32 R7, R7, UR17, 0x1, P1 ;  /* 0x0000001107078c11 */ /* 0x000fe200088f0eff */
[----:B------:R-:W1:Y:S01]  /*0a70*/  LDCU.128 UR16, c[0x0][0x390] ;  /* 0x00007200ff1077ac */ /* 0x000e620008000c00 */
[----:B--2---:R-:W-:Y:S04]  /*0a80*/  @P0 STG.E.U8 desc[UR24][R2.64+0x2], R13 ;  /* 0x0000020d02000986 */ /* 0x004fe8000c101118 */
[----:B------:R-:W2:Y:S04]  /*0a90*/  @!P0 LDG.E.U8 R15, desc[UR24][R6.64] ;  /* 0x00000018060f8981 */ /* 0x000ea8000c1e1100 */
[----:B--2---:R-:W-:Y:S04]  /*0aa0*/  @!P0 STG.E.U8 desc[UR24][R2.64], R15 ;  /* 0x0000000f02008986 */ /* 0x004fe8000c101118 */
[----:B------:R-:W2:Y:S01]  /*0ab0*/  @!P0 LDG.E.U8 R17, desc[UR24][R6.64+0x1] ;  /* 0x0000011806118981 */ /* 0x000ea2000c1e1100 */
[----:B0-----:R-:W-:-:S04]  /*0ac0*/  IMAD.U32 R9, RZ, RZ, UR4 ;  /* 0x00000004ff097e24 */ /* 0x001fc8000f8e00ff */
[----:B------:R-:W-:Y:S01]  /*0ad0*/  IMAD R8, R9, UR12, R8 ;  /* 0x0000000c09087c24 */ /* 0x000fe2000f8e0208 */
[----:B--2---:R-:W-:Y:S04]  /*0ae0*/  @!P0 STG.E.U8 desc[UR24][R2.64+0x1], R17 ;  /* 0x0000011102008986 */ /* 0x004fe8000c101118 */
[----:B------:R-:W2:Y:S01]  /*0af0*/  @!P0 LDG.E.U8 R11, desc[UR24][R6.64+0x2] ;  /* 0x00000218060b8981 */ /* 0x000ea2000c1e1100 */
[----:B-1----:R-:W-:-:S04]  /*0b00*/  IADD3 R4, P1, PT, R8, UR16, RZ ;  /* 0x0000001008047c10 */ /* 0x002fc8000ff3e0ff */
[----:B------:R-:W-:Y:S01]  /*0b10*/  LEA.HI.X.SX32 R5, R8, UR17, 0x1, P1 ;  /* 0x0000001108057c11 */ /* 0x000fe200088f0eff */
[----:B------:R-:W-:Y:S01]  /*0b20*/  IMAD R0, R9, UR12, R0 ;  /* 0x0000000c09007c24 */ /* 0x000fe2000f8e0200 */
[----:B--2---:R-:W-:Y:S04]  /*0b30*/  @!P0 STG.E.U8 desc[UR24][R2.64+0x2], R11 ;  /* 0x0000020b02008986 */ /* 0x004fe8000c101118 */
[----:B------:R-:W2:Y:S01]  /*0b40*/  LDG.E.U8 R5, desc[UR24][R4.64] ;  /* 0x0000001804057981 */ /* 0x000ea2000c1e1100 */
[----:B------:R-:W-:-:S04]  /*0b50*/  IADD3 R8, P0, PT, R0, UR18, RZ ;  /* 0x0000001200087c10 */ /* 0x000fc8000ff1e0ff */
[----:B------:R-:W-:-:S05]  /*0b60*/  LEA.HI.X.SX32 R9, R0, UR19, 0x1, P0 ;  /* 0x0000001300097c11 */ /* 0x000fca00080f0eff */
[----:B--2---:R-:W-:Y:S01]  /*0b70*/  STG.E.U8 desc[UR24][R8.64], R5 ;  /* 0x0000000508007986 */ /* 0x004fe2000c101118 */
[----:B------:R-:W-:Y:S05]  /*0b80*/  EXIT ;  /* 0x000000000000794d */ /* 0x000fea0003800000 */
.L_x_2:
[----:B------:R-:W-:-:S00]  /*0b90*/  BRA `(.L_x_2) ;  /* 0xfffffffc00fc7947 */ /* 0x000fc0000383ffff */
[----:B------:R-:W-:-:S00]  /*0ba0*/  NOP ;  /* 0x0000000000007918 */ /* 0x000fc00000000000 */
        /* <DEDUP_REMOVED lines=13> */
.L_x_19:


//--------------------- .text._Z14findSeamKernelPhiiS_Pi --------------------------
	.section	.text._Z14findSeamKernelPhiiS_Pi,"ax",@progbits
	.align	128
        .global         _Z14findSeamKernelPhiiS_Pi
        .type           _Z14findSeamKernelPhiiS_Pi,@function
        .size           _Z14findSeamKernelPhiiS_Pi,(.L_x_20 - _Z14findSeamKernelPhiiS_Pi)
        .other          _Z14findSeamKernelPhiiS_Pi,@"STO_CUDA_ENTRY STV_DEFAULT"
_Z14findSeamKernelPhiiS_Pi:
.text._Z14findSeamKernelPhiiS_Pi:
[----:B------:R-:W-:Y:S01]  /*0000*/  LDC R1, c[0x0][0x37c] ;  /* 0x0000df00ff017b82 */ /* 0x000fe20000000800 */
[----:B------:R-:W0:Y:S07]  /*0010*/  S2R R0, SR_TID.X ;  /* 0x0000000000007919 */ /* 0x000e2e0000002100 */
[----:B------:R-:W0:Y:S01]  /*0020*/  S2UR UR5, SR_CTAID.X ;  /* 0x00000000000579c3 */ /* 0x000e220000002500 */
[----:B------:R-:W1:Y:S01]  /*0030*/  LDCU UR4, c[0x0][0x388] ;  /* 0x00007100ff0477ac */ /* 0x000e620008000800 */
[----:B------:R-:W2:Y:S06]  /*0040*/  LDCU UR6, c[0x0][0x38c] ;  /* 0x00007180ff0677ac */ /* 0x000eac0008000800 */
[----:B------:R-:W0:Y:S02]  /*0050*/  LDC R3, c[0x0][0x360] ;  /* 0x0000d800ff037b82 */ /* 0x000e240000000800 */
[----:B0-----:R-:W-:-:S05]  /*0060*/  IMAD R0, R3, UR5, R0 ;  /* 0x0000000503007c24 */ /* 0x001fca000f8e0200 */
[----:B-1----:R-:W-:-:S13]  /*0070*/  ISETP.GE.AND P0, PT, R0, UR4, PT ;  /* 0x0000000400007c0c */ /* 0x002fda000bf06270 */
[----:B--2---:R-:W-:Y:S05]  /*0080*/  @P0 EXIT ;  /* 0x000000000000094d */ /* 0x004fea0003800000 */
[----:B------:R-:W0:Y:S01]  /*0090*/  LDC R8, c[0x0][0x38c] ;  /* 0x0000e300ff087b82 */ /* 0x000e220000000800 */
[----:B------:R-:W1:Y:S01]  /*00a0*/  LDCU.64 UR10, c[0x0][0x380] ;  /* 0x00007000ff0a77ac */ /* 0x000e620008000a00 */
[----:B------:R-:W2:Y:S01]  /*00b0*/  LDCU.64 UR8, c[0x0][0x358] ;  /* 0x00006b00ff0877ac */ /* 0x000ea20008000a00 */
[----:B0-----:R-:W-:-:S04]  /*00c0*/  VIADD R7, R8, 0xffffffff ;  /* 0xffffffff08077836 */ /* 0x001fc80000000000 */
[----:B------:R-:W-:-:S05]  /*00d0*/  IMAD R6, R7, UR4, R0 ;  /* 0x0000000407067c24 */ /* 0x000fca000f8e0200 */
[----:B------:R-:W-:Y:S02]  /*00e0*/  SHF.R.S32.HI R5, RZ, 0x1f, R6 ;  /* 0x0000001fff057819 */ /* 0x000fe40000011406 */
[----:B-1----:R-:W-:-:S04]  /*00f0*/  IADD3 R2, P0, PT, R6, UR10, RZ ;  /* 0x0000000a06027c10 */ /* 0x002fc8000ff1e0ff */
[----:B------:R-:W-:Y:S01]  /*0100*/  IADD3.X R3, PT, PT, R5, UR11, RZ, P0, !PT ;  /* 0x0000000b05037c10 */ /* 0x000fe200087fe4ff */
[----:B------:R-:W0:Y:S05]  /*0110*/  LDCU.64 UR10, c[0x0][0x390] ;  /* 0x00007200ff0a77ac */ /* 0x000e2a0008000a00 */
[----:B--2---:R-:W2:Y:S01]  /*0120*/  LDG.E.U8 R3, desc[UR8][R2.64] ;  /* 0x0000000802037981 */ /* 0x004ea2000c1e1100 */
[----:B------:R-:W-:Y:S02]  /*0130*/  ISETP.GE.AND P0, PT, R8, 0x2, PT ;  /* 0x000000020800780c */ /* 0x000fe40003f06270 */
[----:B0-----:R-:W-:-:S04]  /*0140*/  IADD3 R4, P1, PT, R6, UR10, RZ ;  /* 0x0000000a06047c10 */ /* 0x001fc8000ff3e0ff */
[----:B------:R-:W-:-:S05]  /*0150*/  IADD3.X R5, PT, PT, R5, UR11, RZ, P1, !PT ;  /* 0x0000000b05057c10 */ /* 0x000fca0008ffe4ff */
[----:B--2---:R0:W-:Y:S01]  /*0160*/  STG.E.U8 desc[UR8][R4.64], R3 ;  /* 0x0000000304007986 */ /* 0x0041e2000c101108 */
[----:B------:R-:W-:Y:S06]  /*0170*/  BAR.SYNC.DEFER_BLOCKING 0x0 ;  /* 0x0000000000007b1d */ /* 0x000fec0000010000 */
[----:B------:R-:W-:Y:S05]  /*0180*/  @!P0 EXIT ;  /* 0x000000000000894d */ /* 0x000fea0003800000 */
[----:B0-----:R-:W-:Y:S01]  /*0190*/  IMAD.MOV.U32 R5, RZ, RZ, R7 ;  /* 0x000000ffff057224 */ /* 0x001fe200078e0007 */
[----:B------:R-:W-:Y:S01]  /*01a0*/  UIADD3 UR7, UPT, UPT, UR4, -0x1, URZ ;  /* 0xffffffff04077890 */ /* 0x000fe2000fffe0ff */
[----:B------:R-:W-:-:S03]  /*01b0*/  VIADD R7, R8, 0xfffffffe ;  /* 0xfffffffe08077836 */ /* 0x000fc60000000000 */
[----:B------:R-:W-:-:S13]  /*01c0*/  LOP3.LUT P0, R10, R5, 0x3, RZ, 0xc0, !PT ;  /* 0x00000003050a7812 */ /* 0x000fda000780c0ff */
[----:B------:R-:W-:Y:S05]  /*01d0*/  @!P0 BRA `(.L_x_3) ;  /* 0x0000000000c48947 */ /* 0x000fea0003800000 */
[----:B------:R-:W0:Y:S01]  /*01e0*/  LDC.64 R2, c[0x0][0x398] ;  /* 0x0000e600ff027b82 */ /* 0x000e220000000a00 */
[----:B------:R-:W-:Y:S01]  /*01f0*/  IMAD.MOV R10, RZ, RZ, -R10 ;  /* 0x000000ffff0a7224 */ /* 0x000fe200078e0a0a */
[----:B------:R-:W1:Y:S01]  /*0200*/  LDCU UR5, c[0x0][0x388] ;  /* 0x00007100ff0577ac */ /* 0x000e620008000800 */
[----:B------:R-:W-:Y:S01]  /*0210*/  IMAD R11, R7, UR4, R0 ;  /* 0x00000004070b7c24 */ /* 0x000fe2000f8e0200 */
[----:B------:R-:W2:Y:S01]  /*0220*/  LDCU.64 UR10, c[0x0][0x390] ;  /* 0x00007200ff0a77ac */ /* 0x000ea20008000a00 */
[----:B------:R-:W3:Y:S05]  /*0230*/  LDCU.64 UR12, c[0x0][0x380] ;  /* 0x00007000ff0c77ac */ /* 0x000eea0008000a00 */
.L_x_6:
[----:B--23--:R-:W-:Y:S01]  /*0240*/  VIADD R4, R6, 0xffffffff ;  /* 0xffffffff06047836 */ /* 0x00cfe20000000000 */
[C---:B------:R-:W-:Y:S01]  /*0250*/  ISETP.GE.AND P0, PT, R0.reuse, UR7, PT ;  /* 0x0000000700007c0c */ /* 0x040fe2000bf06270 */
[----:B------:R-:W-:Y:S01]  /*0260*/  IMAD.MOV.U32 R5, RZ, RZ, 0x3e8 ;  /* 0x000003e8ff057424 */ /* 0x000fe200078e00ff */
[----:B------:R-:W-:Y:S02]  /*0270*/  ISETP.GE.AND P2, PT, R0, 0x1, PT ;  /* 0x000000010000780c */ /* 0x000fe40003f46270 */
[----:B--2---:R-:W-:-:S04]  /*0280*/  IADD3 R14, P1, PT, R4, UR10, RZ ;  /* 0x0000000a040e7c10 */ /* 0x004fc8000ff3e0ff */
[----:B------:R-:W-:Y:S01]  /*0290*/  LEA.HI.X.SX32 R15, R4, UR11, 0x1, P1 ;  /* 0x0000000b040f7c11 */ /* 0x000fe200088f0eff */
[----:B------:R-:W-:-:S04]  /*02a0*/  IMAD.MOV.U32 R4, RZ, RZ, 0x3e8 ;  /* 0x000003e8ff047424 */ /* 0x000fc800078e00ff */
[----:B------:R-:W2:Y:S04]  /*02b0*/  LDG.E.U8 R19, desc[UR8][R14.64+0x1] ;  /* 0x000001080e137981 */ /* 0x000ea8000c1e1100 */
[----:B------:R-:W2:Y:S04]  /*02c0*/  @!P0 LDG.E.U8 R4, desc[UR8][R14.64+0x2] ;  /* 0x000002080e048981 */ /* 0x000ea8000c1e1100 */
[----:B------:R-:W4:Y:S01]  /*02d0*/  @P2 LDG.E.U8 R5, desc[UR8][R14.64] ;  /* 0x000000080e052981 */ /* 0x000f22000c1e1100 */
[----:B------:R-:W-:Y:S02]  /*02e0*/  SHF.R.S32.HI R17, RZ, 0x1f, R11 ;  /* 0x0000001fff117819 */ /* 0x000fe4000001140b */
[----:B---3--:R-:W-:-:S04]  /*02f0*/  IADD3 R12, P0, PT, R11, UR12, RZ ;  /* 0x0000000c0b0c7c10 */ /* 0x008fc8000ff1e0ff */
[----:B------:R-:W-:-:S05]  /*0300*/  IADD3.X R13, PT, PT, R17, UR13, RZ, P0, !PT ;  /* 0x0000000d110d7c10 */ /* 0x000fca00087fe4ff */
[----:B------:R-:W3:Y:S01]  /*0310*/  LDG.E.U8 R12, desc[UR8][R12.64] ;  /* 0x000000080c0c7981 */ /* 0x000ee2000c1e1100 */
[----:B------:R-:W-:Y:S01]  /*0320*/  BSSY.RECONVERGENT B0, `(.L_x_4) ;  /* 0x0000012000007945 */ /* 0x000fe20003800200 */
[----:B--2---:R-:W-:-:S04]  /*0330*/  VIMNMX.U32 R16, PT, PT, R19, R4, PT ;  /* 0x0000000413107248 */ /* 0x004fc80003fe0000 */
[----:B----4-:R-:W-:-:S13]  /*0340*/  ISETP.GT.U32.AND P0, PT, R5, R16, PT ;  /* 0x000000100500720c */ /* 0x010fda0003f04070 */
[----:B------:R-:W2:Y:S01]  /*0350*/  @!P0 LDC.64 R8, c[0x0][0x398] ;  /* 0x0000e600ff088b82 */ /* 0x000ea20000000a00 */
[----:B------:R-:W-:Y:S02]  /*0360*/  VIMNMX.U32 R16, PT, PT, R16, R5, PT ;  /* 0x0000000510107248 */ /* 0x000fe40003fe0000 */
[----:B------:R-:W-:-:S03]  /*0370*/  IADD3 R4, P1, PT, R11, UR10, RZ ;  /* 0x0000000a0b047c10 */ /* 0x000fc6000ff3e0ff */
[----:B---3--:R-:W-:Y:S01]  /*0380*/  IMAD.IADD R15, R16, 0x1, R12 ;  /* 0x00000001100f7824 */ /* 0x008fe200078e020c */
[----:B------:R-:W-:Y:S01]  /*0390*/  IADD3.X R5, PT, PT, R17, UR11, RZ, P1, !PT ;  /* 0x0000000b11057c10 */ /* 0x000fe20008ffe4ff */
[----:B------:R-:W-:-:S04]  /*03a0*/  @!P0 IMAD.MOV.U32 R17, RZ, RZ, -0x1 ;  /* 0xffffffffff118424 */ /* 0x000fc800078e00ff */
[----:B------:R3:W-:Y:S01]  /*03b0*/  STG.E.U8 desc[UR8][R4.64], R15 ;  /* 0x0000000f04007986 */ /* 0x0007e2000c101108 */
[----:B--2---:R-:W-:-:S05]  /*03c0*/  @!P0 IMAD.WIDE R8, R11, 0x4, R8 ;  /* 0x000000040b088825 */ /* 0x004fca00078e0208 */
[----:B------:R3:W-:Y:S01]  /*03d0*/  @!P0 STG.E desc[UR8][R8.64], R17 ;  /* 0x0000001108008986 */ /* 0x0007e2000c101908 */
[----:B------:R-:W-:Y:S05]  /*03e0*/  @!P0 BRA `(.L_x_5) ;  /* 0x0000000000148947 */ /* 0x000fea0003800000 */
[----:B------:R-:W-:Y:S01]  /*03f0*/  ISETP.NE.AND P0, PT, R16, R19, PT ;  /* 0x000000131000720c */ /* 0x000fe20003f05270 */
[----:B0--3--:R-:W-:-:S12]  /*0400*/  IMAD.WIDE R4, R11, 0x4, R2 ;  /* 0x000000040b047825 */ /* 0x009fd800078e0202 */
[----:B------:R-:W-:-:S05]  /*0410*/  @P0 IMAD.MOV.U32 R9, RZ, RZ, 0x1 ;  /* 0x00000001ff090424 */ /* 0x000fca00078e00ff */
[----:B------:R2:W-:Y:S04]  /*0420*/  @P0 STG.E desc[UR8][R4.64], R9 ;  /* 0x0000000904000986 */ /* 0x0005e8000c101908 */
[----:B------:R2:W-:Y:S02]  /*0430*/  @!P0 STG.E desc[UR8][R4.64], RZ ;  /* 0x000000ff04008986 */ /* 0x0005e4000c101908 */
.L_x_5:
[----:B-1----:R-:W-:Y:S05]  /*0440*/  BSYNC.RECONVERGENT B0 ;  /* 0x0000000000007941 */ /* 0x002fea0003800200 */
.L_x_4:
[----:B------:R-:W-:Y:S01]  /*0450*/  VIADD R10, R10, 0x1 ;  /* 0x000000010a0a7836 */ /* 0x000fe20000000000 */
[----:B------:R-:W-:Y:S01]  /*0460*/  BAR.SYNC.DEFER_BLOCKING 0x0 ;  /* 0x0000000000007b1d */ /* 0x000fe20000010000 */
[----:B------:R-:W-:-:S03]  /*0470*/  UIADD3 UR6, UPT, UPT, UR6, -0x1, URZ ;  /* 0xffffffff06067890 */ /* 0x000fc6000fffe0ff */
[----:B------:R-:W-:Y:S02]  /*0480*/  ISETP.NE.AND P0, PT, R10, RZ, PT ;  /* 0x000000ff0a00720c */ /* 0x000fe40003f05270 */
[----:B------:R-:W-:Y:S02]  /*0490*/  UMOV UR4, UR5 ;  /* 0x0000000500047c82 */ /* 0x000fe40008000000 */
[----:B------:R-:W-:Y:S02]  /*04a0*/  VIADD R6, R6, -UR4 ;  /* 0x8000000406067c36 */ /* 0x000fe40008000000 */
[----:B------:R-:W-:-:S07]  /*04b0*/  VIADD R11, R11, -UR4 ;  /* 0x800000040b0b7c36 */ /* 0x000fce0008000000 */
[----:B------:R-:W-:Y:S05]  /*04c0*/  @P0 BRA `(.L_x_6) ;  /* 0xfffffffc005c0947 */ /* 0x000fea000383ffff */
[----:B------:R-:W-:-:S06]  /*04d0*/  UIADD3 UR5, UPT, UPT, UR6, -0x1, URZ ;  /* 0xffffffff06057890 */ /* 0x000fcc000fffe0ff */
[----:B--23--:R-:W-:-:S07]  /*04e0*/  IMAD.U32 R5, RZ, RZ, UR5 ;  /* 0x00000005ff057e24 */ /* 0x00cfce000f8e00ff */
.L_x_3:
[----:B------:R-:W-:-:S13]  /*04f0*/  ISETP.GE.U32.AND P0, PT, R7, 0x3, PT ;  /* 0x000000030700780c */ /* 0x000fda0003f06070 */
[----:B------:R-:W-:Y:S05]  /*0500*/  @!P0 EXIT ;  /* 0x000000000000894d */ /* 0x000fea0003800000 */
[C---:B------:R-:W-:Y:S01]  /*0510*/  IADD3 R11, PT, PT, R5.reuse, -0x4, RZ ;  /* 0xfffffffc050b7810 */ /* 0x040fe20007ffe0ff */
[C---:B------:R-:W-:Y:S01]  /*0520*/  VIADD R7, R5.reuse, 0xfffffffe ;  /* 0xfffffffe05077836 */ /* 0x040fe20000000000 */
[----:B------:R-:W-:Y:S01]  /*0530*/  ISETP.GE.AND P0, PT, R0, 0x1, PT ;  /* 0x000000010000780c */ /* 0x000fe20003f06270 */
[C---:B------:R-:W-:Y:S01]  /*0540*/  VIADD R9, R5.reuse, 0xfffffffd ;  /* 0xfffffffd05097836 */ /* 0x040fe20000000000 */
[----:B------:R-:W1:Y:S01]  /*0550*/  LDCU UR5, c[0x0][0x388] ;  /* 0x00007100ff0577ac */ /* 0x000e620008000800 */
[C---:B------:R-:W-:Y:S02]  /*0560*/  VIADD R13, R5.reuse, 0xffffffff ;  /* 0xffffffff050d7836 */ /* 0x040fe40000000000 */
[--C-:B------:R-:W-:Y:S01]  /*0570*/  IMAD R4, R5, UR4, R0.reuse ;  /* 0x0000000405047c24 */ /* 0x100fe2000f8e0200 */
[----:B------:R-:W2:Y:S01]  /*0580*/  LDCU.64 UR14, c[0x0][0x398] ;  /* 0x00007300ff0e77ac */ /* 0x000ea20008000a00 */
[--C-:B------:R-:W-:Y:S02]  /*0590*/  IMAD R7, R7, UR4, R0.reuse ;  /* 0x0000000407077c24 */ /* 0x100fe4000f8e0200 */
[--C-:B------:R-:W-:Y:S01]  /*05a0*/  IMAD R9, R9, UR4, R0.reuse ;  /* 0x0000000409097c24 */ /* 0x100fe2000f8e0200 */
[----:B------:R-:W3:Y:S01]  /*05b0*/  LDCU.64 UR10, c[0x0][0x390] ;  /* 0x00007200ff0a77ac */ /* 0x000ee20008000a00 */
[----:B------:R-:W-:-:S02]  /*05c0*/  IMAD R11, R11, UR4, R0 ;  /* 0x000000040b0b7c24 */ /* 0x000fc4000f8e0200 */
[----:B------:R-:W-:Y:S01]  /*05d0*/  IMAD R13, R13, UR4, R0 ;  /* 0x000000040d0d7c24 */ /* 0x000fe2000f8e0200 */
[----:B------:R-:W4:Y:S06]  /*05e0*/  LDCU.64 UR12, c[0x0][0x380] ;  /* 0x00007000ff0c77ac */ /* 0x000f2c0008000a00 */
.L_x_15:
[----:B0-----:R-:W-:Y:S01]  /*05f0*/  VIADD R2, R4, 0xffffffff ;  /* 0xffffffff04027836 */ /* 0x001fe20000000000 */
[----:B------:R-:W-:Y:S01]  /*0600*/  ISETP.GE.AND P1, PT, R0, UR7, PT ;  /* 0x0000000700007c0c */ /* 0x000fe2000bf26270 */
[----:B------:R-:W-:-:S03]  /*0610*/  IMAD.MOV.U32 R6, RZ, RZ, 0x3e8 ;  /* 0x000003e8ff067424 */ /* 0x000fc600078e00ff */
[----:B---3--:R-:W-:-:S04]  /*0620*/  IADD3 R16, P2, PT, R2, UR10, RZ ;  /* 0x0000000a02107c10 */ /* 0x008fc8000ff5e0ff */
[----:B------:R-:W-:Y:S01]  /*0630*/  LEA.HI.X.SX32 R17, R2, UR11, 0x1, P2 ;  /* 0x0000000b02117c11 */ /* 0x000fe200090f0eff */
[----:B------:R-:W-:-:S04]  /*0640*/  IMAD.MOV.U32 R2, RZ, RZ, 0x3e8 ;  /* 0x000003e8ff027424 */ /* 0x000fc800078e00ff */
[----:B------:R-:W3:Y:S04]  /*0650*/  LDG.E.U8 R23, desc[UR8][R16.64+0x1] ;  /* 0x0000010810177981 */ /* 0x000ee8000c1e1100 */
[----:B------:R-:W3:Y:S04]  /*0660*/  @!P1 LDG.E.U8 R2, desc[UR8][R16.64+0x2] ;  /* 0x0000020810029981 */ /* 0x000ee8000c1e1100 */
[----:B------:R-:W5:Y:S01]  /*0670*/  @P0 LDG.E.U8 R6, desc[UR8][R16.64] ;  /* 0x0000000810060981 */ /* 0x000f62000c1e1100 */
[----:B------:R-:W-:Y:S02]  /*0680*/  SHF.R.S32.HI R8, RZ, 0x1f, R13 ;  /* 0x0000001fff087819 */ /* 0x000fe4000001140d */
[----:B----4-:R-:W-:-:S04]  /*0690*/  IADD3 R18, P0, PT, R13, UR12, RZ ;  /* 0x0000000c0d127c10 */ /* 0x010fc8000ff1e0ff */
[----:B------:R-:W-:-:S05]  /*06a0*/  IADD3.X R19, PT, PT, R8, UR13, RZ, P0, !PT ;  /* 0x0000000d08137c10 */ /* 0x000fca00087fe4ff */
[----:B------:R-:W4:Y:S01]  /*06b0*/  LDG.E.U8 R18, desc[UR8][R18.64] ;  /* 0x0000000812127981 */ /* 0x000f22000c1e1100 */
[----:B------:R-:W-:Y:S01]  /*06c0*/  IADD3 R14, P0, PT, R13, UR10, RZ ;  /* 0x0000000a0d0e7c10 */ /* 0x000fe2000ff1e0ff */
[----:B------:R-:W-:Y:S01]  /*06d0*/  BSSY.RECONVERGENT B0, `(.L_x_7) ;  /* 0x0000018000007945 */ /* 0x000fe20003800200 */
[----:B---3--:R-:W-:-:S04]  /*06e0*/  VIMNMX.U32 R15, PT, PT, R23, R2, PT ;  /* 0x00000002170f7248 */ /* 0x008fc80003fe0000 */
[----:B-----5:R-:W-:-:S13]  /*06f0*/  ISETP.GT.U32.AND P2, PT, R6, R15, PT ;  /* 0x0000000f0600720c */ /* 0x020fda0003f44070 */
[----:B------:R-:W0:Y:S01]  /*0700*/  @!P2 LDC.64 R2, c[0x0][0x398] ;  /* 0x0000e600ff02ab82 */ /* 0x000e220000000a00 */
[----:B------:R-:W-:Y:S01]  /*0710*/  VIMNMX.U32 R6, PT, PT, R15, R6, PT ;  /* 0x000000060f067248 */ /* 0x000fe20003fe0000 */
[----:B------:R-:W-:Y:S01]  /*0720*/  @!P2 IMAD.MOV.U32 R25, RZ, RZ, -0x1 ;  /* 0xffffffffff19a424 */ /* 0x000fe200078e00ff */
[----:B------:R-:W-:-:S03]  /*0730*/  IADD3.X R15, PT, PT, R8, UR11, RZ, P0, !PT ;  /* 0x0000000b080f7c10 */ /* 0x000fc600087fe4ff */
[----:B----4-:R-:W-:-:S05]  /*0740*/  IMAD.IADD R21, R6, 0x1, R18 ;  /* 0x0000000106157824 */ /* 0x010fca00078e0212 */
[----:B------:R3:W-:Y:S01]  /*0750*/  STG.E.U8 desc[UR8][R14.64], R21 ;  /* 0x000000150e007986 */ /* 0x0007e2000c101108 */
[----:B0-----:R-:W-:-:S05]  /*0760*/  @!P2 IMAD.WIDE R16, R13, 0x4, R2 ;  /* 0x000000040d10a825 */ /* 0x001fca00078e0202 */
[----:B------:R3:W-:Y:S01]  /*0770*/  @!P2 STG.E desc[UR8][R16.64], R25 ;  /* 0x000000191000a986 */ /* 0x0007e2000c101908 */
[----:B------:R-:W-:Y:S01]  /*0780*/  ISETP.GE.AND P0, PT, R0, 0x1, PT ;  /* 0x000000010000780c */ /* 0x000fe20003f06270 */
[----:B------:R-:W-:Y:S01]  /*0790*/  IMAD.MOV.U32 R8, RZ, RZ, 0x3e8 ;  /* 0x000003e8ff087424 */ /* 0x000fe200078e00ff */
[----:B------:R-:W-:Y:S11]  /*07a0*/  @!P2 BRA `(.L_x_8) ;  /* 0x000000000028a947 */ /* 0x000ff60003800000 */
[----:B------:R-:W-:-:S13]  /*07b0*/  ISETP.NE.AND P2, PT, R6, R23, PT ;  /* 0x000000170600720c */ /* 0x000fda0003f45270 */
[----:B--2---:R-:W-:Y:S01]  /*07c0*/  @!P2 IMAD.U32 R2, RZ, RZ, UR14 ;  /* 0x0000000eff02ae24 */ /* 0x004fe2000f8e00ff */
[----:B------:R-:W-:Y:S01]  /*07d0*/  @P2 MOV R19, 0x1 ;  /* 0x0000000100132802 */ /* 0x000fe20000000f00 */
[----:B------:R-:W-:Y:S02]  /*07e0*/  @!P2 IMAD.U32 R3, RZ, RZ, UR15 ;  /* 0x0000000fff03ae24 */ /* 0x000fe4000f8e00ff */
[----:B---3--:R-:W-:-:S04]  /*07f0*/  @!P2 IMAD.WIDE R20, R13, 0x4, R2 ;  /* 0x000000040d14a825 */ /* 0x008fc800078e0202 */
[----:B------:R-:W-:Y:S01]  /*0800*/  @P2 IMAD.U32 R2, RZ, RZ, UR14 ;  /* 0x0000000eff022e24 */ /* 0x000fe2000f8e00ff */
[----:B------:R0:W-:Y:S01]  /*0810*/  @!P2 STG.E desc[UR8][R20.64], RZ ;  /* 0x000000ff1400a986 */ /* 0x0001e2000c101908 */
[----:B------:R-:W-:Y:S02]  /*0820*/  @P2 IMAD.U32 R3, RZ, RZ, UR15 ;  /* 0x0000000fff032e24 */ /* 0x000fe4000f8e00ff */
[----:B------:R-:W-:-:S05]  /*0830*/  @P2 IMAD.WIDE R16, R13, 0x4, R2 ;  /* 0x000000040d102825 */ /* 0x000fca00078e0202 */
[----:B------:R0:W-:Y:S02]  /*0840*/  @P2 STG.E desc[UR8][R16.64], R19 ;  /* 0x0000001310002986 */ /* 0x0001e4000c101908 */
.L_x_8:
[----:B-12---:R-:W-:Y:S05]  /*0850*/  BSYNC.RECONVERGENT B0 ;  /* 0x0000000000007941 */ /* 0x006fea0003800200 */
.L_x_7:
[----:B------:R-:W-:Y:S01]  /*0860*/  BAR.SYNC.DEFER_BLOCKING 0x0 ;  /* 0x0000000000007b1d */ /* 0x000fe20000010000 */
[----:B------:R-:W-:Y:S01]  /*0870*/  IMAD.MOV.U32 R6, RZ, RZ, 0x3e8 ;  /* 0x000003e8ff067424 */ /* 0x000fe200078e00ff */
[----:B------:R-:W-:Y:S02]  /*0880*/  SHF.R.S32.HI R10, RZ, 0x1f, R7 ;  /* 0x0000001fff0a7819 */ /* 0x000fe40000011407 */
[----:B------:R-:W-:-:S04]  /*0890*/  IADD3 R18, P2, PT, R7, UR12, RZ ;  /* 0x0000000c07127c10 */ /* 0x000fc8000ff5e0ff */
[----:B0-----:R-:W-:Y:S01]  /*08a0*/  IADD3.X R19, PT, PT, R10, UR13, RZ, P2, !PT ;  /* 0x0000000d0a137c10 */ /* 0x001fe200097fe4ff */
[----:B------:R-:W2:Y:S04]  /*08b0*/  @!P1 LDG.E.U8 R8, desc[UR8][R14.64+0x1] ;  /* 0x000001080e089981 */ /* 0x000ea8000c1e1100 */
[----:B------:R-:W2:Y:S04]  /*08c0*/  LDG.E.U8 R23, desc[UR8][R14.64] ;  /* 0x000000080e177981 */ /* 0x000ea8000c1e1100 */
[----:B------:R-:W4:Y:S04]  /*08d0*/  @P0 LDG.E.U8 R6, desc[UR8][R14.64+-0x1] ;  /* 0xffffff080e060981 */ /* 0x000f28000c1e1100 */
[----:B------:R-:W5:Y:S01]  /*08e0*/  LDG.E.U8 R18, desc[UR8][R18.64] ;  /* 0x0000000812127981 */ /* 0x000f62000c1e1100 */
[----:B---3--:R-:W-:Y:S01]  /*08f0*/  IADD3 R16, P3, PT, R7, UR10, RZ ;  /* 0x0000000a07107c10 */ /* 0x008fe2000ff7e0ff */
[----:B------:R-:W-:Y:S01]  /*0900*/  BSSY.RECONVERGENT B0, `(.L_x_9) ;  /* 0x0000012000007945 */ /* 0x000fe20003800200 */
[----:B--2---:R-:W-:Y:S01]  /*0910*/  VIMNMX.U32 R17, PT, PT, R23, R8, PT ;  /* 0x0000000817117248 */ /* 0x004fe20003fe0000 */
[----:B------:R-:W-:-:S03]  /*0920*/  IMAD.MOV.U32 R8, RZ, RZ, 0x3e8 ;  /* 0x000003e8ff087424 */ /* 0x000fc600078e00ff */
[----:B----4-:R-:W-:Y:S02]  /*0930*/  ISETP.GT.U32.AND P2, PT, R6, R17, PT ;  /* 0x000000110600720c */ /* 0x010fe40003f44070 */
[----:B------:R-:W-:Y:S01]  /*0940*/  VIMNMX.U32 R12, PT, PT, R17, R6, PT ;  /* 0x00000006110c7248 */ /* 0x000fe20003fe0000 */
[----:B------:R-:W-:Y:S01]  /*0950*/  IMAD.MOV.U32 R6, RZ, RZ, 0x3e8 ;  /* 0x000003e8ff067424 */ /* 0x000fe200078e00ff */
[----:B------:R-:W-:-:S03]  /*0960*/  IADD3.X R17, PT, PT, R10, UR11, RZ, P3, !PT ;  /* 0x0000000b0a117c10 */ /* 0x000fc60009ffe4ff */
[----:B-----5:R-:W-:-:S05]  /*0970*/  IMAD.IADD R21, R12, 0x1, R18 ;  /* 0x000000010c157824 */ /* 0x020fca00078e0212 */
[----:B------:R0:W-:Y:S01]  /*0980*/  STG.E.U8 desc[UR8][R16.64], R21 ;  /* 0x0000001510007986 */ /* 0x0001e2000c101108 */
[----:B------:R-:W-:Y:S02]  /*0990*/  @!P2 IMAD.MOV.U32 R25, RZ, RZ, -0x1 ;  /* 0xffffffffff19a424 */ /* 0x000fe400078e00ff */
[----:B------:R-:W-:-:S05]  /*09a0*/  @!P2 IMAD.WIDE R14, R7, 0x4, R2 ;  /* 0x00000004070ea825 */ /* 0x000fca00078e0202 */
[----:B------:R0:W-:Y:S01]  /*09b0*/  @!P2 STG.E desc[UR8][R14.64], R25 ;  /* 0x000000190e00a986 */ /* 0x0001e2000c101908 */
[----:B------:R-:W-:Y:S05]  /*09c0*/  @!P2 BRA `(.L_x_10) ;  /* 0x000000000014a947 */ /* 0x000fea0003800000 */
[----:B------:R-:W-:Y:S01]  /*09d0*/  ISETP.NE.AND P2, PT, R12, R23, PT ;  /* 0x000000170c00720c */ /* 0x000fe20003f45270 */
[----:B0-----:R-:W-:-:S12]  /*09e0*/  IMAD.WIDE R14, R7, 0x4, R2 ;  /* 0x00000004070e7825 */ /* 0x001fd800078e0202 */
[----:B------:R-:W-:-:S05]  /*09f0*/  @P2 IMAD.MOV.U32 R19, RZ, RZ, 0x1 ;  /* 0x00000001ff132424 */ /* 0x000fca00078e00ff */
[----:B------:R1:W-:Y:S04]  /*0a00*/  @P2 STG.E desc[UR8][R14.64], R19 ;  /* 0x000000130e002986 */ /* 0x0003e8000c101908 */
[----:B------:R1:W-:Y:S02]  /*0a10*/  @!P2 STG.E desc[UR8][R14.64], RZ ;  /* 0x000000ff0e00a986 */ /* 0x0003e4000c101908 */
.L_x_10:
[----:B------:R-:W-:Y:S05]  /*0a20*/  BSYNC.RECONVERGENT B0 ;  /* 0x0000000000007941 */ /* 0x000fea0003800200 */
.L_x_9:
[----:B------:R-:W-:Y:S01]  /*0a30*/  BAR.SYNC.DEFER_BLOCKING 0x0 ;  /* 0x0000000000007b1d */ /* 0x000fe20000010000 */
[----:B------:R-:W-:Y:S02]  /*0a40*/  SHF.R.S32.HI R10, RZ, 0x1f, R9 ;  /* 0x0000001fff0a7819 */ /* 0x000fe40000011409 */
[----:B------:R-:W-:-:S04]  /*0a50*/  IADD3 R18, P2, PT, R9, UR12, RZ ;  /* 0x0000000c09127c10 */ /* 0x000fc8000ff5e0ff */
[----:B-1----:R-:W-:Y:S01]  /*0a60*/  IADD3.X R19, PT, PT, R10, UR13, RZ, P2, !PT ;  /* 0x0000000d0a137c10 */ /* 0x002fe200097fe4ff */
[----:B------:R-:W2:Y:S04]  /*0a70*/  @!P1 LDG.E.U8 R8, desc[UR8][R16.64+0x1] ;  /* 0x0000010810089981 */ /* 0x000ea8000c1e1100 */
[----:B------:R-:W2:Y:S04]  /*0a80*/  LDG.E.U8 R23, desc[UR8][R16.64] ;  /* 0x0000000810177981 */ /* 0x000ea8000c1e1100 */
[----:B------:R-:W3:Y:S04]  /*0a90*/  @P0 LDG.E.U8 R6, desc[UR8][R16.64+-0x1] ;  /* 0xffffff0810060981 */ /* 0x000ee8000c1e1100 */
[----:B------:R-:W4:Y:S01]  /*0aa0*/  LDG.E.U8 R18, desc[UR8][R18.64] ;  /* 0x0000000812127981 */ /* 0x000f22000c1e1100 */
[----:B0-----:R-:W-:Y:S01]  /*0ab0*/  IADD3 R14, P3, PT, R9, UR10, RZ ;  /* 0x0000000a090e7c10 */ /* 0x001fe2000ff7e0ff */
[----:B------:R-:W-:Y:S01]  /*0ac0*/  BSSY.RECONVERGENT B0, `(.L_x_11) ;  /* 0x0000012000007945 */ /* 0x000fe20003800200 */
[----:B--2---:R-:W-:Y:S01]  /*0ad0*/  VIMNMX.U32 R15, PT, PT, R23, R8, PT ;  /* 0x00000008170f7248 */ /* 0x004fe20003fe0000 */
[----:B------:R-:W-:-:S03]  /*0ae0*/  IMAD.MOV.U32 R8, RZ, RZ, 0x3e8 ;  /* 0x000003e8ff087424 */ /* 0x000fc600078e00ff */
[----:B---3--:R-:W-:Y:S02]  /*0af0*/  ISETP.GT.U32.AND P2, PT, R6, R15, PT ;  /* 0x0000000f0600720c */ /* 0x008fe40003f44070 */
[----:B------:R-:W-:Y:S01]  /*0b00*/  VIMNMX.U32 R12, PT, PT, R15, R6, PT ;  /* 0x000000060f0c7248 */ /* 0x000fe20003fe0000 */
[----:B------:R-:W-:Y:S01]  /*0b10*/  IMAD.MOV.U32 R6, RZ, RZ, 0x3e8 ;  /* 0x000003e8ff067424 */ /* 0x000fe200078e00ff */
[----:B------:R-:W-:-:S03]  /*0b20*/  IADD3.X R15, PT, PT, R10, UR11, RZ, P3, !PT ;  /* 0x0000000b0a0f7c10 */ /* 0x000fc60009ffe4ff */
[----:B----4-:R-:W-:-:S05]  /*0b30*/  IMAD.IADD R21, R12, 0x1, R18 ;  /* 0x000000010c157824 */ /* 0x010fca00078e0212 */
        /* <DEDUP_REMOVED lines=10> */
.L_x_12:
[----:B------:R-:W-:Y:S05]  /*0be0*/  BSYNC.RECONVERGENT B0 ;  /* 0x0000000000007941 */ /* 0x000fea0003800200 */
.L_x_11:
[----:B------:R-:W-:Y:S01]  /*0bf0*/  BAR.SYNC.DEFER_BLOCKING 0x0 ;  /* 0x0000000000007b1d */ /* 0x000fe20000010000 */
[----:B------:R-:W-:-:S05]  /*0c00*/  SHF.R.S32.HI R10, RZ, 0x1f, R11 ;  /* 0x0000001fff0a7819 */ /* 0x000fca000001140b */
[----:B------:R-:W2:Y:S04]  /*0c10*/  @!P1 LDG.E.U8 R8, desc[UR8][R14.64+0x1] ;  /* 0x000001080e089981 */ /* 0x000ea8000c1e1100 */
[----:B------:R-:W2:Y:S01]  /*0c20*/  LDG.E.U8 R23, desc[UR8][R14.64] ;  /* 0x000000080e177981 */ /* 0x000ea2000c1e1100 */
[----:B------:R-:W-:-:S03]  /*0c30*/  IADD3 R18, P1, PT, R11, UR12, RZ ;  /* 0x0000000c0b127c10 */ /* 0x000fc6000ff3e0ff */
[----:B------:R-:W3:Y:S01]  /*0c40*/  @P0 LDG.E.U8 R6, desc[UR8][R14.64+-0x1] ;  /* 0xffffff080e060981 */ /* 0x000ee2000c1e1100 */
[----:B-1----:R-:W-:-:S05]  /*0c50*/  IADD3.X R19, PT, PT, R10, UR13, RZ, P1, !PT ;  /* 0x0000000d0a137c10 */ /* 0x002fca0008ffe4ff */
[----:B------:R-:W4:Y:S01]  /*0c60*/  LDG.E.U8 R18, desc[UR8][R18.64] ;  /* 0x0000000812127981 */ /* 0x000f22000c1e1100 */
[----:B0-----:R-:W-:Y:S01]  /*0c70*/  IADD3 R16, P2, PT, R11, UR10, RZ ;  /* 0x0000000a0b107c10 */ /* 0x001fe2000ff5e0ff */
[----:B------:R-:W-:Y:S01]  /*0c80*/  BSSY.RECONVERGENT B0, `(.L_x_13) ;  /* 0x0000010000007945 */ /* 0x000fe20003800200 */
[----:B--2---:R-:W-:-:S04]  /*0c90*/  VIMNMX.U32 R17, PT, PT, R23, R8, PT ;  /* 0x0000000817117248 */ /* 0x004fc80003fe0000 */
[----:B---3--:R-:W-:Y:S02]  /*0ca0*/  ISETP.GT.U32.AND P1, PT, R6, R17, PT ;  /* 0x000000110600720c */ /* 0x008fe40003f24070 */
[----:B------:R-:W-:Y:S02]  /*0cb0*/  VIMNMX.U32 R6, PT, PT, R17, R6, PT ;  /* 0x0000000611067248 */ /* 0x000fe40003fe0000 */
[----:B------:R-:W-:-:S03]  /*0cc0*/  IADD3.X R17, PT, PT, R10, UR11, RZ, P2, !PT ;  /* 0x0000000b0a117c10 */ /* 0x000fc600097fe4ff */
[----:B----4-:R-:W-:-:S05]  /*0cd0*/  IMAD.IADD R21, R6, 0x1, R18 ;  /* 0x0000000106157824 */ /* 0x010fca00078e0212 */
[----:B------:R0:W-:Y:S01]  /*0ce0*/  STG.E.U8 desc[UR8][R16.64], R21 ;  /* 0x0000001510007986 */ /* 0x0001e2000c101108 */
[----:B------:R-:W-:Y:S01]  /*0cf0*/  @!P1 MOV R25, 0xffffffff ;  /* 0xffffffff00199802 */ /* 0x000fe20000000f00 */
[----:B------:R-:W-:-:S05]  /*0d00*/  @!P1 IMAD.WIDE R14, R11, 0x4, R2 ;  /* 0x000000040b0e9825 */ /* 0x000fca00078e0202 */
[----:B------:R0:W-:Y:S01]  /*0d10*/  @!P1 STG.E desc[UR8][R14.64], R25 ;  /* 0x000000190e009986 */ /* 0x0001e2000c101908 */
[----:B------:R-:W-:Y:S05]  /*0d20*/  @!P1 BRA `(.L_x_14) ;  /* 0x0000000000149947 */ /* 0x000fea0003800000 */
[----:B------:R-:W-:Y:S01]  /*0d30*/  ISETP.NE.AND P1, PT, R6, R23, PT ;  /* 0x000000170600720c */ /* 0x000fe20003f25270 */
[----:B------:R-:W-:-:S12]  /*0d40*/  IMAD.WIDE R2, R11, 0x4, R2 ;  /* 0x000000040b027825 */ /* 0x000fd800078e0202 */
[----:B0-----:R-:W-:-:S05]  /*0d50*/  @P1 IMAD.MOV.U32 R15, RZ, RZ, 0x1 ;  /* 0x00000001ff0f1424 */ /* 0x001fca00078e00ff */
[----:B------:R1:W-:Y:S04]  /*0d60*/  @P1 STG.E desc[UR8][R2.64], R15 ;  /* 0x0000000f02001986 */ /* 0x0003e8000c101908 */
[----:B------:R1:W-:Y:S02]  /*0d70*/  @!P1 STG.E desc[UR8][R2.64], RZ ;  /* 0x000000ff02009986 */ /* 0x0003e4000c101908 */
.L_x_14:
[----:B------:R-:W-:Y:S05]  /*0d80*/  BSYNC.RECONVERGENT B0 ;  /* 0x0000000000007941 */ /* 0x000fea0003800200 */
.L_x_13:
[----:B------:R-:W-:Y:S01]  /*0d90*/  BAR.SYNC.DEFER_BLOCKING 0x0 ;  /* 0x0000000000007b1d */ /* 0x000fe20000010000 */
[C---:B------:R-:W-:Y:S01]  /*0da0*/  ISETP.GT.AND P1, PT, R5.reuse, 0x4, PT ;  /* 0x000000040500780c */ /* 0x040fe20003f24270 */
[----:B-1----:R-:W-:Y:S02]  /*0db0*/  IMAD R2, RZ, RZ, -UR5 ;  /* 0x80000005ff027e24 */ /* 0x002fe4000f8e02ff */
[----:B------:R-:W-:Y:S02]  /*0dc0*/  VIADD R5, R5, 0xfffffffc ;  /* 0xfffffffc05057836 */ /* 0x000fe40000000000 */
[C---:B------:R-:W-:Y:S02]  /*0dd0*/  IMAD R7, R2.reuse, 0x4, R7 ;  /* 0x0000000402077824 */ /* 0x040fe400078e0207 */
[C---:B------:R-:W-:Y:S02]  /*0de0*/  IMAD R9, R2.reuse, 0x4, R9 ;  /* 0x0000000402097824 */ /* 0x040fe400078e0209 */
[----:B------:R-:W-:-:S02]  /*0df0*/  IMAD R11, R2, 0x4, R11 ;  /* 0x00000004020b7824 */ /* 0x000fc400078e020b */
[C---:B------:R-:W-:Y:S02]  /*0e00*/  IMAD R13, R2.reuse, 0x4, R13 ;  /* 0x00000004020d7824 */ /* 0x040fe400078e020d */
[----:B------:R-:W-:Y:S01]  /*0e10*/  IMAD R4, R2, 0x4, R4 ;  /* 0x0000000402047824 */ /* 0x000fe200078e0204 */
[----:B------:R-:W-:Y:S06]  /*0e20*/  @P1 BRA `(.L_x_15) ;  /* 0xfffffff400f01947 */ /* 0x000fec000383ffff */
[----:B------:R-:W-:Y:S05]  /*0e30*/  EXIT ;  /* 0x000000000000794d */ /* 0x000fea0003800000 */
.L_x_16:
        /* <DEDUP_REMOVED lines=12> */
.L_x_20:


//--------------------- .text._Z19edgeDetectionKernelPhiiPfS0_iS_ --------------------------
	.section	.text._Z19edgeDetectionKernelPhiiPfS0_iS_,"ax",@progbits
	.align	128
        .global         _Z19edgeDetectionKernelPhiiPfS0_iS_
        .type           _Z19edgeDetectionKernelPhiiPfS0_iS_,@function
        .size           _Z19edgeDetectionKernelPhiiPfS0_iS_,(.L_x_21 - _Z19edgeDetectionKernelPhiiPfS0_iS_)
        .other          _Z19edgeDetectionKernelPhiiPfS0_iS_,@"STO_CUDA_ENTRY STV_DEFAULT"
_Z19edgeDetectionKernelPhiiPfS0_iS_:
.text._Z19edgeDetectionKernelPhiiPfS0_iS_:
[----:B------:R-:W-:Y:S01]  /*0000*/  LDC R1, c[0x0][0x37c] ;  /* 0x0000df00ff017b82 */ /* 0x000fe20000000800 */
[----:B------:R-:W0:Y:S07]  /*0010*/  S2R R21, SR_TID.Y ;  /* 0x0000000000157919 */ /* 0x000e2e0000002200 */
[----:B------:R-:W1:Y:S01]  /*0020*/  LDC R0, c[0x0][0x360] ;  /* 0x0000d800ff007b82 */ /* 0x000e620000000800 */
[----:B------:R-:W1:Y:S07]  /*0030*/  S2R R19, SR_TID.X ;  /* 0x0000000000137919 */ /* 0x000e6e0000002100 */
[----:B------:R-:W0:Y:S08]  /*0040*/  S2UR UR5, SR_CTAID.Y ;  /* 0x00000000000579c3 */ /* 0x000e300000002600 */
[----:B------:R-:W0:Y:S08]  /*0050*/  LDC R4, c[0x0][0x364] ;  /* 0x0000d900ff047b82 */ /* 0x000e300000000800 */
[----:B------:R-:W1:Y:S08]  /*0060*/  S2UR UR4, SR_CTAID.X ;  /* 0x00000000000479c3 */ /* 0x000e700000002500 */
[----:B------:R-:W2:Y:S01]  /*0070*/  LDC.64 R2, c[0x0][0x388] ;  /* 0x0000e200ff027b82 */ /* 0x000ea20000000a00 */
[----:B0-----:R-:W-:-:S02]  /*0080*/  IMAD R21, R4, UR5, R21 ;  /* 0x0000000504157c24 */ /* 0x001fc4000f8e0215 */
[----:B-1----:R-:W-:-:S03]  /*0090*/  IMAD R19, R0, UR4, R19 ;  /* 0x0000000400137c24 */ /* 0x002fc6000f8e0213 */
[----:B--2---:R-:W-:-:S04]  /*00a0*/  ISETP.GE.AND P0, PT, R21, R3, PT ;  /* 0x000000031500720c */ /* 0x004fc80003f06270 */
[----:B------:R-:W-:-:S13]  /*00b0*/  ISETP.GE.OR P0, PT, R19, R2, P0 ;  /* 0x000000021300720c */ /* 0x000fda0000706670 */
[----:B------:R-:W-:Y:S05]  /*00c0*/  @P0 EXIT ;  /* 0x000000000000094d */ /* 0x000fea0003800000 */
[----:B------:R-:W-:Y:S01]  /*00d0*/  VIMNMX R0, PT, PT, R19, 0x1, !PT ;  /* 0x0000000113007848 */ /* 0x000fe20007fe0100 */
[----:B------:R-:W0:Y:S01]  /*00e0*/  LDCU.64 UR6, c[0x0][0x380] ;  /* 0x00007000ff0677ac */ /* 0x000e220008000a00 */
[C---:B------:R-:W-:Y:S01]  /*00f0*/  VIADD R13, R2.reuse, 0xffffffff ;  /* 0xffffffff020d7836 */ /* 0x040fe20000000000 */
[----:B------:R-:W-:Y:S01]  /*0100*/  ISETP.GE.AND P1, PT, R2, 0x1, PT ;  /* 0x000000010200780c */ /* 0x000fe20003f26270 */
[----:B------:R-:W1:Y:S01]  /*0110*/  LDC.64 R6, c[0x0][0x390] ;  /* 0x0000e400ff067b82 */ /* 0x000e620000000a00 */
[----:B------:R-:W-:Y:S01]  /*0120*/  VIADD R0, R0, 0xffffffff ;  /* 0xffffffff00007836 */ /* 0x000fe20000000000 */
[----:B------:R-:W-:Y:S01]  /*0130*/  VIMNMX.U32 R4, PT, PT, R21, 0x1, !PT ;  /* 0x0000000115047848 */ /* 0x000fe20007fe0000 */
[----:B------:R-:W1:Y:S01]  /*0140*/  LDCU.64 UR4, c[0x0][0x358] ;  /* 0x00006b00ff0477ac */ /* 0x000e620008000a00 */
[----:B------:R-:W-:Y:S02]  /*0150*/  ISETP.GT.AND P0, PT, R2, RZ, PT ;  /* 0x000000ff0200720c */ /* 0x000fe40003f04270 */
[----:B------:R-:W-:Y:S01]  /*0160*/  SEL R29, R13, R0, !P1 ;  /* 0x000000000d1d7207 */ /* 0x000fe20004800000 */
[----:B------:R-:W-:Y:S01]  /*0170*/  VIADD R8, R4, 0xffffffff ;  /* 0xffffffff04087836 */ /* 0x000fe20000000000 */
[----:B------:R-:W-:Y:S01]  /*0180*/  VIMNMX R10, PT, PT, RZ, R19, !PT ;  /* 0x00000013ff0a7248 */ /* 0x000fe20007fe0100 */
[----:B------:R-:W2:Y:S01]  /*0190*/  LDC.64 R4, c[0x0][0x398] ;  /* 0x0000e600ff047b82 */ /* 0x000ea20000000a00 */
[----:B------:R-:W-:-:S02]  /*01a0*/  VIMNMX R0, PT, PT, R19, -0x1, !PT ;  /* 0xffffffff13007848 */ /* 0x000fc40007fe0100 */
[----:B------:R-:W-:Y:S01]  /*01b0*/  SEL R9, R10, R13, P0 ;  /* 0x0000000d0a097207 */ /* 0x000fe20000000000 */
[-C--:B------:R-:W-:Y:S02]  /*01c0*/  IMAD R10, R8, R2.reuse, R29 ;  /* 0x00000002080a7224 */ /* 0x080fe400078e021d */
[----:B------:R-:W-:Y:S02]  /*01d0*/  VIADD R0, R0, 0x1 ;  /* 0x0000000100007836 */ /* 0x000fe40000000000 */
[-C--:B------:R-:W-:Y:S01]  /*01e0*/  IMAD R11, R8, R2.reuse, R9 ;  /* 0x00000002080b7224 */ /* 0x080fe200078e0209 */
[----:B0-----:R-:W-:Y:S02]  /*01f0*/  IADD3 R14, P1, PT, R10, UR6, RZ ;  /* 0x000000060a0e7c10 */ /* 0x001fe4000ff3e0ff */
[----:B------:R-:W-:Y:S02]  /*0200*/  ISETP.GE.AND P0, PT, R0, R2, PT ;  /* 0x000000020000720c */ /* 0x000fe40003f06270 */
[----:B------:R-:W-:-:S02]  /*0210*/  LEA.HI.X.SX32 R15, R10, UR7, 0x1, P1 ;  /* 0x000000070a0f7c11 */ /* 0x000fc400088f0eff */
[----:B------:R-:W-:Y:S01]  /*0220*/  SEL R13, R0, R13, !P0 ;  /* 0x0000000d000d7207 */ /* 0x000fe20004000000 */
[----:B-1----:R-:W3:Y:S01]  /*0230*/  LDG.E R24, desc[UR4][R6.64] ;  /* 0x0000000406187981 */ /* 0x002ee2000c1e1900 */
[----:B------:R-:W-:-:S03]  /*0240*/  IADD3 R16, P2, PT, R11, UR6, RZ ;  /* 0x000000060b107c10 */ /* 0x000fc6000ff5e0ff */
[----:B------:R-:W-:Y:S01]  /*0250*/  IMAD R8, R8, R2, R13 ;  /* 0x0000000208087224 */ /* 0x000fe200078e020d */
[----:B------:R-:W4:Y:S01]  /*0260*/  LDG.E.U8 R15, desc[UR4][R14.64] ;  /* 0x000000040e0f7981 */ /* 0x000f22000c1e1100 */
[----:B------:R-:W-:-:S03]  /*0270*/  LEA.HI.X.SX32 R17, R11, UR7, 0x1, P2 ;  /* 0x000000070b117c11 */ /* 0x000fc600090f0eff */
[C---:B------:R-:W-:Y:S01]  /*0280*/  IADD3 R10, P0, PT, R8.reuse, UR6, RZ ;  /* 0x00000006080a7c10 */ /* 0x040fe2000ff1e0ff */
[----:B--2---:R-:W2:Y:S03]  /*0290*/  LDG.E R0, desc[UR4][R4.64] ;  /* 0x0000000404007981 */ /* 0x004ea6000c1e1900 */
[----:B------:R-:W-:Y:S01]  /*02a0*/  LEA.HI.X.SX32 R11, R8, UR7, 0x1, P0 ;  /* 0x00000007080b7c11 */ /* 0x000fe200080f0eff */
[----:B------:R0:W5:Y:S04]  /*02b0*/  LDG.E.U8 R20, desc[UR4][R16.64] ;  /* 0x0000000410147981 */ /* 0x000168000c1e1100 */
[----:B------:R-:W5:Y:S04]  /*02c0*/  LDG.E R26, desc[UR4][R6.64+0x4] ;  /* 0x00000404061a7981 */ /* 0x000f68000c1e1900 */
[----:B------:R1:W5:Y:S04]  /*02d0*/  LDG.E.U8 R22, desc[UR4][R10.64] ;  /* 0x000000040a167981 */ /* 0x000368000c1e1100 */
[----:B------:R-:W5:Y:S04]  /*02e0*/  LDG.E R23, desc[UR4][R4.64+0x4] ;  /* 0x0000040404177981 */ /* 0x000f68000c1e1900 */
[----:B------:R-:W5:Y:S04]  /*02f0*/  LDG.E R18, desc[UR4][R6.64+0x8] ;  /* 0x0000080406127981 */ /* 0x000f68000c1e1900 */
[----:B------:R-:W5:Y:S01]  /*0300*/  LDG.E R25, desc[UR4][R4.64+0x8] ;  /* 0x0000080404197981 */ /* 0x000f62000c1e1900 */
[----:B------:R-:W-:-:S05]  /*0310*/  VIADD R27, R21, 0x1 ;  /* 0x00000001151b7836 */ /* 0x000fca0000000000 */
[----:B------:R-:W-:Y:S01]  /*0320*/  ISETP.GE.U32.AND P0, PT, R27, R3, PT ;  /* 0x000000031b00720c */ /* 0x000fe20003f06070 */
[CC--:B------:R-:W-:Y:S02]  /*0330*/  IMAD R12, R21.reuse, R2.reuse, R9 ;  /* 0x00000002150c7224 */ /* 0x0c0fe400078e0209 */
[----:B------:R-:W-:-:S03]  /*0340*/  IMAD R8, R21, R2, R29 ;  /* 0x0000000215087224 */ /* 0x000fc600078e021d */
[----:B0-----:R-:W-:-:S07]  /*0350*/  IADD3 R16, P1, PT, R12, UR6, RZ ;  /* 0x000000060c107c10 */ /* 0x001fce000ff3e0ff */
[----:B------:R-:W-:Y:S01]  /*0360*/  @P0 VIADD R27, R3, 0xffffffff ;  /* 0xffffffff031b0836 */ /* 0x000fe20000000000 */
[----:B-1----:R-:W-:-:S03]  /*0370*/  IADD3 R10, P0, PT, R8, UR6, RZ ;  /* 0x00000006080a7c10 */ /* 0x002fc6000ff1e0ff */
[CC--:B------:R-:W-:Y:S02]  /*0380*/  IMAD R3, R27.reuse, R2.reuse, R29 ;  /* 0x000000021b037224 */ /* 0x0c0fe400078e021d */
[-C--:B------:R-:W-:Y:S01]  /*0390*/  IMAD R9, R27, R2.reuse, R9 ;  /* 0x000000021b097224 */ /* 0x080fe200078e0209 */
[----:B------:R-:W-:Y:S01]  /*03a0*/  LEA.HI.X.SX32 R17, R12, UR7, 0x1, P1 ;  /* 0x000000070c117c11 */ /* 0x000fe200088f0eff */
[-CC-:B------:R-:W-:Y:S01]  /*03b0*/  IMAD R28, R21, R2.reuse, R13.reuse ;  /* 0x00000002151c7224 */ /* 0x180fe200078e020d */
[----:B------:R-:W-:Y:S02]  /*03c0*/  IADD3 R12, P1, PT, R3, UR6, RZ ;  /* 0x00000006030c7c10 */ /* 0x000fe4000ff3e0ff */
[----:B------:R-:W-:Y:S01]  /*03d0*/  LEA.HI.X.SX32 R11, R8, UR7, 0x1, P0 ;  /* 0x00000007080b7c11 */ /* 0x000fe200080f0eff */
[----:B------:R-:W-:Y:S01]  /*03e0*/  IMAD R27, R27, R2, R13 ;  /* 0x000000021b1b7224 */ /* 0x000fe200078e020d */
[----:B------:R-:W-:Y:S01]  /*03f0*/  IADD3 R8, P0, PT, R9, UR6, RZ ;  /* 0x0000000609087c10 */ /* 0x000fe2000ff1e0ff */
[----:B------:R3:W5:Y:S01]  /*0400*/  LDG.E.U8 R16, desc[UR4][R16.64] ;  /* 0x0000000410107981 */ /* 0x000762000c1e1100 */
[----:B------:R-:W-:-:S02]  /*0410*/  LEA.HI.X.SX32 R13, R3, UR7, 0x1, P1 ;  /* 0x00000007030d7c11 */ /* 0x000fc400088f0eff */
[----:B------:R-:W-:Y:S01]  /*0420*/  LEA.HI.X.SX32 R9, R9, UR7, 0x1, P0 ;  /* 0x0000000709097c11 */ /* 0x000fe200080f0eff */
[----:B------:R-:W5:Y:S01]  /*0430*/  LDG.E.U8 R10, desc[UR4][R10.64] ;  /* 0x000000040a0a7981 */ /* 0x000f62000c1e1100 */
[----:B------:R-:W-:-:S03]  /*0440*/  IADD3 R14, P0, PT, R28, UR6, RZ ;  /* 0x000000061c0e7c10 */ /* 0x000fc6000ff1e0ff */
[----:B------:R-:W5:Y:S04]  /*0450*/  LDG.E.U8 R8, desc[UR4][R8.64] ;  /* 0x0000000408087981 */ /* 0x000f68000c1e1100 */
[----:B------:R-:W5:Y:S04]  /*0460*/  LDG.E.U8 R12, desc[UR4][R12.64] ;  /* 0x000000040c0c7981 */ /* 0x000f68000c1e1100 */
[----:B------:R-:W5:Y:S04]  /*0470*/  LDG.E R11, desc[UR4][R6.64+0x10] ;  /* 0x00001004060b7981 */ /* 0x000f68000c1e1900 */
[----:B------:R-:W5:Y:S04]  /*0480*/  LDG.E R9, desc[UR4][R4.64+0x10] ;  /* 0x0000100404097981 */ /* 0x000f68000c1e1900 */
[----:B------:R-:W5:Y:S01]  /*0490*/  LDG.E R13, desc[UR4][R6.64+0x14] ;  /* 0x00001404060d7981 */ /* 0x000f62000c1e1900 */
[----:B----4-:R-:W-:-:S02]  /*04a0*/  I2FP.F32.U32 R3, R15 ;  /* 0x0000000f00037245 */ /* 0x010fc40000201000 */
[----:B------:R-:W-:Y:S02]  /*04b0*/  LEA.HI.X.SX32 R15, R28, UR7, 0x1, P0 ;  /* 0x000000071c0f7c11 */ /* 0x000fe400080f0eff */
[----:B------:R-:W4:Y:S01]  /*04c0*/  LDG.E R28, desc[UR4][R4.64+0x20] ;  /* 0x00002004041c7981 */ /* 0x000f22000c1e1900 */
[C---:B---3--:R-:W-:Y:S01]  /*04d0*/  FFMA R17, R3.reuse, R24, RZ ;  /* 0x0000001803117223 */ /* 0x048fe200000000ff */
[----:B--2---:R-:W-:Y:S02]  /*04e0*/  FFMA R24, R3, R0, RZ ;  /* 0x0000000003187223 */ /* 0x004fe400000000ff */
[----:B------:R-:W2:Y:S01]  /*04f0*/  LDG.E R0, desc[UR4][R6.64+0xc] ;  /* 0x00000c0406007981 */ /* 0x000ea2000c1e1900 */
[----:B-----5:R-:W-:-:S03]  /*0500*/  I2FP.F32.U32 R20, R20 ;  /* 0x0000001400147245 */ /* 0x020fc60000201000 */
[----:B------:R-:W3:Y:S02]  /*0510*/  LDG.E R3, desc[UR4][R4.64+0xc] ;  /* 0x00000c0404037981 */ /* 0x000ee4000c1e1900 */
[C---:B------:R-:W-:Y:S02]  /*0520*/  FFMA R17, R20.reuse, R26, R17 ;  /* 0x0000001a14117223 */ /* 0x040fe40000000011 */
[----:B------:R-:W5:Y:S01]  /*0530*/  LDG.E.U8 R14, desc[UR4][R14.64] ;  /* 0x000000040e0e7981 */ /* 0x000f62000c1e1100 */
[C---:B------:R-:W-:Y:S02]  /*0540*/  IADD3 R26, P0, PT, R27.reuse, UR6, RZ ;  /* 0x000000061b1a7c10 */ /* 0x040fe4000ff1e0ff */
[----:B------:R-:W-:Y:S01]  /*0550*/  I2FP.F32.U32 R22, R22 ;  /* 0x0000001600167245 */ /* 0x000fe20000201000 */
[----:B------:R-:W-:Y:S01]  /*0560*/  FFMA R20, R20, R23, R24 ;  /* 0x0000001714147223 */ /* 0x000fe20000000018 */
[----:B------:R-:W-:Y:S01]  /*0570*/  LEA.HI.X.SX32 R27, R27, UR7, 0x1, P0 ;  /* 0x000000071b1b7c11 */ /* 0x000fe200080f0eff */
[----:B------:R-:W4:Y:S01]  /*0580*/  LDG.E R23, desc[UR4][R4.64+0x18] ;  /* 0x0000180404177981 */ /* 0x000f22000c1e1900 */
[----:B------:R-:W0:Y:S03]  /*0590*/  LDCU.64 UR6, c[0x0][0x3a8] ;  /* 0x00007500ff0677ac */ /* 0x000e260008000a00 */
[----:B------:R-:W4:Y:S01]  /*05a0*/  LDG.E R15, desc[UR4][R4.64+0x14] ;  /* 0x00001404040f7981 */ /* 0x000f22000c1e1900 */
[----:B------:R-:W-:-:S03]  /*05b0*/  FFMA R17, R22, R18, R17 ;  /* 0x0000001216117223 */ /* 0x000fc60000000011 */
[----:B------:R-:W4:Y:S01]  /*05c0*/  LDG.E R18, desc[UR4][R6.64+0x18] ;  /* 0x0000180406127981 */ /* 0x000f22000c1e1900 */
[----:B------:R-:W-:-:S03]  /*05d0*/  FFMA R24, R22, R25, R20 ;  /* 0x0000001916187223 */ /* 0x000fc60000000014 */
[----:B------:R1:W4:Y:S04]  /*05e0*/  LDG.E.U8 R26, desc[UR4][R26.64] ;  /* 0x000000041a1a7981 */ /* 0x000328000c1e1100 */
[----:B------:R-:W4:Y:S04]  /*05f0*/  LDG.E R22, desc[UR4][R6.64+0x1c] ;  /* 0x00001c0406167981 */ /* 0x000f28000c1e1900 */
[----:B------:R-:W4:Y:S04]  /*0600*/  LDG.E R20, desc[UR4][R4.64+0x1c] ;  /* 0x00001c0404147981 */ /* 0x000f28000c1e1900 */
[----:B------:R-:W4:Y:S01]  /*0610*/  LDG.E R25, desc[UR4][R6.64+0x20] ;  /* 0x0000200406197981 */ /* 0x000f22000c1e1900 */
[----:B-1----:R-:W-:-:S02]  /*0620*/  I2FP.F32.U32 R27, R16 ;  /* 0x00000010001b7245 */ /* 0x002fc40000201000 */
[----:B------:R-:W-:Y:S02]  /*0630*/  I2FP.F32.U32 R10, R10 ;  /* 0x0000000a000a7245 */ /* 0x000fe40000201000 */
[----:B------:R-:W-:Y:S02]  /*0640*/  I2FP.F32.U32 R8, R8 ;  /* 0x0000000800087245 */ /* 0x000fe40000201000 */
[----:B------:R-:W-:Y:S01]  /*0650*/  I2FP.F32.U32 R12, R12 ;  /* 0x0000000c000c7245 */ /* 0x000fe20000201000 */
[----:B------:R-:W-:-:S05]  /*0660*/  IMAD R19, R21, R2, R19 ;  /* 0x0000000215137224 */ /* 0x000fca00078e0213 */
[----:B0-----:R-:W-:Y:S01]  /*0670*/  IADD3 R2, P0, PT, R19, UR6, RZ ;  /* 0x0000000613027c10 */ /* 0x001fe2000ff1e0ff */
[C---:B--2---:R-:W-:Y:S01]  /*0680*/  FFMA R0, R10.reuse, R0, R17 ;  /* 0x000000000a007223 */ /* 0x044fe20000000011 */
[----:B---3--:R-:W-:-:S03]  /*0690*/  FFMA R24, R10, R3, R24 ;  /* 0x000000030a187223 */ /* 0x008fc60000000018 */
[C---:B------:R-:W-:Y:S01]  /*06a0*/  FFMA R0, R27.reuse, R11, R0 ;  /* 0x0000000b1b007223 */ /* 0x040fe20000000000 */
[----:B-----5:R-:W-:Y:S01]  /*06b0*/  I2FP.F32.U32 R3, R14 ;  /* 0x0000000e00037245 */ /* 0x020fe20000201000 */
[----:B------:R-:W-:-:S04]  /*06c0*/  FFMA R24, R27, R9, R24 ;  /* 0x000000091b187223 */ /* 0x000fc80000000018 */
[C---:B------:R-:W-:Y:S01]  /*06d0*/  FFMA R13, R3.reuse, R13, R0 ;  /* 0x0000000d030d7223 */ /* 0x040fe20000000000 */
[----:B----4-:R-:W-:-:S03]  /*06e0*/  FFMA R24, R3, R15, R24 ;  /* 0x0000000f03187223 */ /* 0x010fc60000000018 */
[C---:B------:R-:W-:Y:S01]  /*06f0*/  FFMA R13, R12.reuse, R18, R13 ;  /* 0x000000120c0d7223 */ /* 0x040fe2000000000d */
[----:B------:R-:W-:Y:S01]  /*0700*/  FFMA R23, R12, R23, R24 ;  /* 0x000000170c177223 */ /* 0x000fe20000000018 */
[----:B------:R-:W-:Y:S02]  /*0710*/  I2FP.F32.U32 R3, R26 ;  /* 0x0000001a00037245 */ /* 0x000fe40000201000 */
[C---:B------:R-:W-:Y:S01]  /*0720*/  FFMA R22, R8.reuse, R22, R13 ;  /* 0x0000001608167223 */ /* 0x040fe2000000000d */
[----:B------:R-:W-:-:S03]  /*0730*/  FFMA R23, R8, R20, R23 ;  /* 0x0000001408177223 */ /* 0x000fc60000000017 */
[C---:B------:R-:W-:Y:S01]  /*0740*/  FFMA R22, R3.reuse, R25, R22 ;  /* 0x0000001903167223 */ /* 0x040fe20000000016 */
[----:B------:R-:W-:-:S04]  /*0750*/  FFMA R23, R3, R28, R23 ;  /* 0x0000001c03177223 */ /* 0x000fc80000000017 */
[----:B------:R-:W-:-:S04]  /*0760*/  FADD R22, |R22|, |R23| ;  /* 0x4000001716167221 */ /* 0x000fc80000000200 */
[----:B------:R-:W0:Y:S01]  /*0770*/  F2I.U32.TRUNC.NTZ R5, R22 ;  /* 0x0000001600057305 */ /* 0x000e22000020f000 */
[----:B------:R-:W-:-:S05]  /*0780*/  LEA.HI.X.SX32 R3, R19, UR7, 0x1, P0 ;  /* 0x0000000713037c11 */ /* 0x000fca00080f0eff */
[----:B0-----:R-:W-:Y:S01]  /*0790*/  STG.E.U8 desc[UR4][R2.64], R5 ;  /* 0x0000000502007986 */ /* 0x001fe2000c101104 */
[----:B------:R-:W-:Y:S05]  /*07a0*/  EXIT ;  /* 0x000000000000794d */ /* 0x000fea0003800000 */
.L_x_17:
        /* <DEDUP_REMOVED lines=13> */
.L_x_21:


//--------------------- .text._Z21convertRgb2GrayKernelPhiiS_ --------------------------
	.section	.text._Z21convertRgb2GrayKernelPhiiS_,"ax",@progbits
	.align	128
        .global         _Z21convertRgb2GrayKernelPhiiS_
        .type           _Z21convertRgb2GrayKernelPhiiS_,@function
        .size           _Z21convertRgb2GrayKernelPhiiS_,(.L_x_22 - _Z21convertRgb2GrayKernelPhiiS_)
        .other          _Z21convertRgb2GrayKernelPhiiS_,@"STO_CUDA_ENTRY STV_DEFAULT"
_Z21convertRgb2GrayKernelPhiiS_:
.text._Z21convertRgb2GrayKernelPhiiS_:
[----:B------:R-:W-:Y:S01]  /*0000*/  LDC R1, c[0x0][0x37c] ;  /* 0x0000df00ff017b82 */ /* 0x000fe20000000800 */
[----:B------:R-:W0:Y:S07]  /*0010*/  S2R R3, SR_TID.Y ;  /* 0x0000000000037919 */ /* 0x000e2e0000002200 */
[----:B------:R-:W1:Y:S01]  /*0020*/  LDC R5, c[0x0][0x360] ;  /* 0x0000d800ff057b82 */ /* 0x000e620000000800 */
[----:B------:R-:W2:Y:S01]  /*0030*/  LDCU.64 UR6, c[0x0][0x388] ;  /* 0x00007100ff0677ac */ /* 0x000ea20008000a00 */
[----:B------:R-:W1:Y:S06]  /*0040*/  S2R R0, SR_TID.X ;  /* 0x0000000000007919 */ /* 0x000e6c0000002100 */
[----:B------:R-:W0:Y:S08]  /*0050*/  S2UR UR5, SR_CTAID.Y ;  /* 0x00000000000579c3 */ /* 0x000e300000002600 */
[----:B------:R-:W0:Y:S08]  /*0060*/  LDC R2, c[0x0][0x364] ;  /* 0x0000d900ff027b82 */ /* 0x000e300000000800 */
[----:B------:R-:W1:Y:S01]  /*0070*/  S2UR UR4, SR_CTAID.X ;  /* 0x00000000000479c3 */ /* 0x000e620000002500 */
[----:B0-----:R-:W-:-:S05]  /*0080*/  IMAD R3, R2, UR5, R3 ;  /* 0x0000000502037c24 */ /* 0x001fca000f8e0203 */
[----:B--2---:R-:W-:Y:S01]  /*0090*/  ISETP.GE.AND P0, PT, R3, UR6, PT ;  /* 0x0000000603007c0c */ /* 0x004fe2000bf06270 */
[----:B-1----:R-:W-:-:S05]  /*00a0*/  IMAD R0, R5, UR4, R0 ;  /* 0x0000000405007c24 */ /* 0x002fca000f8e0200 */
[----:B------:R-:W-:-:S13]  /*00b0*/  ISETP.GE.OR P0, PT, R0, UR7, P0 ;  /* 0x0000000700007c0c */ /* 0x000fda0008706670 */
[----:B------:R-:W-:Y:S05]  /*00c0*/  @P0 EXIT ;  /* 0x000000000000094d */ /* 0x000fea0003800000 */
[----:B------:R-:W0:Y:S01]  /*00d0*/  LDCU.64 UR8, c[0x0][0x380] ;  /* 0x00007000ff0877ac */ /* 0x000e220008000a00 */
[----:B------:R-:W-:Y:S01]  /*00e0*/  IMAD R0, R0, UR6, R3 ;  /* 0x0000000600007c24 */ /* 0x000fe2000f8e0203 */
[----:B------:R-:W1:Y:S03]  /*00f0*/  LDCU.64 UR4, c[0x0][0x358] ;  /* 0x00006b00ff0477ac */ /* 0x000e660008000a00 */
[----:B------:R-:W-:-:S05]  /*0100*/  IMAD R3, R0, 0x3, RZ ;  /* 0x0000000300037824 */ /* 0x000fca00078e02ff */
[----:B0-----:R-:W-:-:S04]  /*0110*/  IADD3 R2, P0, PT, R3, UR8, RZ ;  /* 0x0000000803027c10 */ /* 0x001fc8000ff1e0ff */
[----:B------:R-:W-:-:S05]  /*0120*/  LEA.HI.X.SX32 R3, R3, UR9, 0x1, P0 ;  /* 0x0000000903037c11 */ /* 0x000fca00080f0eff */
[----:B-1----:R-:W2:Y:S04]  /*0130*/  LDG.E.U8 R10, desc[UR4][R2.64] ;  /* 0x00000004020a7981 */ /* 0x002ea8000c1e1100 */
[----:B------:R-:W3:Y:S04]  /*0140*/  LDG.E.U8 R11, desc[UR4][R2.64+0x1] ;  /* 0x00000104020b7981 */ /* 0x000ee8000c1e1100 */
[----:B------:R-:W4:Y:S01]  /*0150*/  LDG.E.U8 R12, desc[UR4][R2.64+0x2] ;  /* 0x00000204020c7981 */ /* 0x000f22000c1e1100 */
[----:B------:R-:W-:Y:S01]  /*0160*/  UMOV UR8, 0xe5604189 ;  /* 0xe560418900087882 */ /* 0x000fe20000000000 */
[----:B------:R-:W-:Y:S01]  /*0170*/  UMOV UR9, 0x3fd322d0 ;  /* 0x3fd322d000097882 */ /* 0x000fe20000000000 */
[----:B--2---:R-:W0:Y:S08]  /*0180*/  I2F.F64.U16 R4, R10 ;  /* 0x0000000a00047312 */ /* 0x004e300000101800 */
[----:B---3--:R-:W1:Y:S01]  /*0190*/  I2F.F64.U16 R6, R11 ;  /* 0x0000000b00067312 */ /* 0x008e620000101800 */
[----:B0-----:R-:W-:-:S07]  /*01a0*/  DMUL R4, R4, UR8 ;  /* 0x0000000804047c28 */ /* 0x001fce0008000000 */
[----:B----4-:R-:W0:Y:S01]  /*01b0*/  I2F.F64.U16 R8, R12 ;  /* 0x0000000c00087312 */ /* 0x010e220000101800 */
[----:B------:R-:W-:Y:S01]  /*01c0*/  UMOV UR8, 0x39581062 ;  /* 0x3958106200087882 */ /* 0x000fe20000000000 */
[----:B------:R-:W-:Y:S02]  /*01d0*/  UMOV UR9, 0x3fe2c8b4 ;  /* 0x3fe2c8b400097882 */ /* 0x000fe40000000000 */
[----:B-1----:R-:W-:Y:S01]  /*01e0*/  DMUL R6, R6, UR8 ;  /* 0x0000000806067c28 */ /* 0x002fe20008000000 */
[----:B------:R-:W-:Y:S01]  /*01f0*/  UMOV UR8, 0x9fbe76c9 ;  /* 0x9fbe76c900087882 */ /* 0x000fe20000000000 */
[----:B------:R-:W-:Y:S02]  /*0200*/  UMOV UR9, 0x3fbd2f1a ;  /* 0x3fbd2f1a00097882 */ /* 0x000fe40000000000 */
[----:B------:R-:W-:Y:S01]  /*0210*/  F2F.F32.F64 R4, R4 ;  /* 0x0000000400047310 */ /* 0x000fe20000301000 */
[----:B0-----:R-:W-:Y:S01]  /*0220*/  DMUL R8, R8, UR8 ;  /* 0x0000000808087c28 */ /* 0x001fe20008000000 */
[----:B------:R-:W0:Y:S06]  /*0230*/  LDCU.64 UR8, c[0x0][0x390] ;  /* 0x00007200ff0877ac */ /* 0x000e2c0008000a00 */
[----:B------:R-:W1:Y:S08]  /*0240*/  F2F.F32.F64 R7, R6 ;  /* 0x0000000600077310 */ /* 0x000e700000301000 */
[----:B------:R-:W2:Y:S01]  /*0250*/  F2F.F32.F64 R8, R8 ;  /* 0x0000000800087310 */ /* 0x000ea20000301000 */
[----:B-1----:R-:W-:Y:S01]  /*0260*/  FADD R3, R4, R7 ;  /* 0x0000000704037221 */ /* 0x002fe20000000000 */
[----:B0-----:R-:W-:-:S03]  /*0270*/  IADD3 R2, P0, PT, R0, UR8, RZ ;  /* 0x0000000800027c10 */ /* 0x001fc6000ff1e0ff */
[----:B--2---:R-:W-:Y:S01]  /*0280*/  FADD R10, R8, R3 ;  /* 0x00000003080a7221 */ /* 0x004fe20000000000 */
[----:B------:R-:W-:-:S03]  /*0290*/  LEA.HI.X.SX32 R3, R0, UR9, 0x1, P0 ;  /* 0x0000000900037c11 */ /* 0x000fc600080f0eff */
[----:B------:R-:W0:Y:S02]  /*02a0*/  F2I.U32.TRUNC.NTZ R11, R10 ;  /* 0x0000000a000b7305 */ /* 0x000e24000020f000 */
[----:B0-----:R-:W-:Y:S01]  /*02b0*/  STG.E.U8 desc[UR4][R2.64], R11 ;  /* 0x0000000b02007986 */ /* 0x001fe2000c101104 */
[----:B------:R-:W-:Y:S05]  /*02c0*/  EXIT ;  /* 0x000000000000794d */ /* 0x000fea0003800000 */
.L_x_18:
        /* <DEDUP_REMOVED lines=11> */
.L_x_22:


//--------------------- .nv.shared.reserved.0     --------------------------
	.section	.nv.shared.reserved.0,"aw",@nobits
	.weak		__nv_reservedSMEM_offset_0_alias
	.size		__nv_reservedSMEM_offset_0_alias, 0, 64
	.other		__nv_reservedSMEM_offset_0_alias,@"STO_CUDA_RESERVED_SHARED STV_DEFAULT"
__nv_reservedSMEM_offset_0_alias:
	.zero		0
	.zero		64


//--------------------- .nv.constant0._Z13cutSeamKernelPhS_S_S_iiiPi --------------------------
	.section	.nv.constant0._Z13cutSeamKernelPhS_S_S_iiiPi,"a",@progbits
	.sectionflags	@""
	.align	4
.nv.constant0._Z13cutSeamKernelPhS_S_S_iiiPi:
	.zero		952


//--------------------- .nv.constant0._Z14findSeamKernelPhiiS_Pi --------------------------
	.section	.nv.constant0._Z14findSeamKernelPhiiS_Pi,"a",@progbits
	.sectionflags	@""
	.align	4
.nv.constant0._Z14findSeamKernelPhiiS_Pi:
	.zero		928


//--------------------- .nv.constant0._Z19edgeDetectionKernelPhiiPfS0_iS_ --------------------------
	.section	.nv.constant0._Z19edgeDetectionKernelPhiiPfS0_iS_,"a",@progbits
	.sectionflags	@""
	.align	4
.nv.constant0._Z19edgeDetectionKernelPhiiPfS0_iS_:
	.zero		944


//--------------------- .nv.constant0._Z21convertRgb2GrayKernelPhiiS_ --------------------------
	.section	.nv.constant0._Z21convertRgb2GrayKernelPhiiS_,"a",@progbits
	.sectionflags	@""
	.align	4
.nv.constant0._Z21convertRgb2GrayKernelPhiiS_:
	.zero		920


//--------------------- SYMBOLS --------------------------

	.type		.nv.reservedSmem.offset0,@object
	.size		.nv.reservedSmem.offset0,0x4
